//
// Generated by NVIDIA NVVM Compiler
//
// Compiler Build ID: CL-36424714
// Cuda compilation tools, release 13.0, V13.0.88
// Based on NVVM 20.0.0
//

.version 9.0
.target sm_100
.address_size 64

	// .globl	_Z6Phase1Piii
// _ZZ6Phase1PiiiE11ROUND_BLOCK has been demoted
// _ZZ6Phase2PiiiE11ROUND_BLOCK has been demoted
// _ZZ6Phase2PiiiE3ROW has been demoted
// _ZZ6Phase2PiiiE3COL has been demoted
// _ZZ6Phase3PiiiE3ROW has been demoted
// _ZZ6Phase3PiiiE3COL has been demoted

.visible .entry _Z6Phase1Piii(
	.param .u64 .ptr .align 1 _Z6Phase1Piii_param_0,
	.param .u32 _Z6Phase1Piii_param_1,
	.param .u32 _Z6Phase1Piii_param_2
)
{
	.reg .pred 	%p<2>;
	.reg .b32 	%r<76>;
	.reg .b64 	%rd<7>;
	// demoted variable
	.shared .align 4 .b8 _ZZ6Phase1PiiiE11ROUND_BLOCK[16384];
	ld.param.u64 	%rd3, [_Z6Phase1Piii_param_0];
	ld.param.u32 	%r11, [_Z6Phase1Piii_param_1];
	ld.param.u32 	%r12, [_Z6Phase1Piii_param_2];
	cvta.to.global.u64 	%rd4, %rd3;
	mov.u32 	%r13, %tid.y;
	mov.u32 	%r14, %tid.x;
	mad.lo.s32 	%r15, %r11, %r12, %r11;
	shl.b32 	%r16, %r15, 6;
	mad.lo.s32 	%r17, %r12, %r13, %r14;
	add.s32 	%r18, %r17, %r16;
	mul.wide.s32 	%rd5, %r18, 4;
	add.s64 	%rd1, %rd4, %rd5;
	ld.global.u32 	%r19, [%rd1];
	shl.b32 	%r20, %r13, 8;
	mov.u32 	%r21, _ZZ6Phase1PiiiE11ROUND_BLOCK;
	add.s32 	%r22, %r21, %r20;
	shl.b32 	%r23, %r14, 2;
	add.s32 	%r1, %r22, %r23;
	st.shared.u32 	[%r1], %r19;
	ld.global.u32 	%r24, [%rd1+128];
	st.shared.u32 	[%r1+128], %r24;
	shl.b32 	%r25, %r12, 5;
	mul.wide.s32 	%rd6, %r25, 4;
	add.s64 	%rd2, %rd1, %rd6;
	ld.global.u32 	%r26, [%rd2];
	st.shared.u32 	[%r1+8192], %r26;
	ld.global.u32 	%r27, [%rd2+128];
	st.shared.u32 	[%r1+8320], %r27;
	bar.sync 	0;
	add.s32 	%r74, %r22, 8196;
	add.s32 	%r28, %r23, %r21;
	add.s32 	%r73, %r28, 256;
	mov.b32 	%r75, 8192;
$L__BB0_1:
	ld.shared.u32 	%r29, [%r1];
	ld.shared.u32 	%r30, [%r74+-8196];
	ld.shared.u32 	%r31, [%r73+-256];
	add.s32 	%r32, %r31, %r30;
	min.s32 	%r33, %r29, %r32;
	st.shared.u32 	[%r1], %r33;
	ld.shared.u32 	%r34, [%r1+128];
	ld.shared.u32 	%r35, [%r74+-8196];
	ld.shared.u32 	%r36, [%r73+-128];
	add.s32 	%r37, %r36, %r35;
	min.s32 	%r38, %r34, %r37;
	st.shared.u32 	[%r1+128], %r38;
	ld.shared.u32 	%r39, [%r1+8192];
	ld.shared.u32 	%r40, [%r74+-4];
	ld.shared.u32 	%r41, [%r73+-256];
	add.s32 	%r42, %r41, %r40;
	min.s32 	%r43, %r39, %r42;
	st.shared.u32 	[%r1+8192], %r43;
	ld.shared.u32 	%r44, [%r1+8320];
	ld.shared.u32 	%r45, [%r74+-4];
	ld.shared.u32 	%r46, [%r73+-128];
	add.s32 	%r47, %r46, %r45;
	min.s32 	%r48, %r44, %r47;
	st.shared.u32 	[%r1+8320], %r48;
	bar.sync 	0;
	ld.shared.u32 	%r49, [%r1];
	ld.shared.u32 	%r50, [%r74+-8192];
	ld.shared.u32 	%r51, [%r73];
	add.s32 	%r52, %r51, %r50;
	min.s32 	%r53, %r49, %r52;
	st.shared.u32 	[%r1], %r53;
	ld.shared.u32 	%r54, [%r1+128];
	ld.shared.u32 	%r55, [%r74+-8192];
	ld.shared.u32 	%r56, [%r73+128];
	add.s32 	%r57, %r56, %r55;
	min.s32 	%r58, %r54, %r57;
	st.shared.u32 	[%r1+128], %r58;
	ld.shared.u32 	%r59, [%r1+8192];
	ld.shared.u32 	%r60, [%r74];
	ld.shared.u32 	%r61, [%r73];
	add.s32 	%r62, %r61, %r60;
	min.s32 	%r63, %r59, %r62;
	st.shared.u32 	[%r1+8192], %r63;
	ld.shared.u32 	%r64, [%r1+8320];
	ld.shared.u32 	%r65, [%r74];
	ld.shared.u32 	%r66, [%r73+128];
	add.s32 	%r67, %r66, %r65;
	min.s32 	%r68, %r64, %r67;
	st.shared.u32 	[%r1+8320], %r68;
	bar.sync 	0;
	add.s32 	%r75, %r75, 8;
	add.s32 	%r74, %r74, 8;
	add.s32 	%r73, %r73, 512;
	setp.ne.s32 	%p1, %r75, 8448;
	@%p1 bra 	$L__BB0_1;
	ld.shared.u32 	%r69, [%r1];
	st.global.u32 	[%rd1], %r69;
	ld.shared.u32 	%r70, [%r1+128];
	st.global.u32 	[%rd1+128], %r70;
	ld.shared.u32 	%r71, [%r1+8192];
	st.global.u32 	[%rd2], %r71;
	ld.shared.u32 	%r72, [%r1+8320];
	st.global.u32 	[%rd2+128], %r72;
	ret;

}
	// .globl	_Z6Phase2Piii
.visible .entry _Z6Phase2Piii(
	.param .u64 .ptr .align 1 _Z6Phase2Piii_param_0,
	.param .u32 _Z6Phase2Piii_param_1,
	.param .u32 _Z6Phase2Piii_param_2
)
{
	.reg .pred 	%p<3>;
	.reg .b32 	%r<978>;
	.reg .b64 	%rd<27>;
	// demoted variable
	.shared .align 4 .b8 _ZZ6Phase2PiiiE11ROUND_BLOCK[16384];
	// demoted variable
	.shared .align 4 .b8 _ZZ6Phase2PiiiE3ROW[16384];
	// demoted variable
	.shared .align 4 .b8 _ZZ6Phase2PiiiE3COL[16384];
	ld.param.u64 	%rd1, [_Z6Phase2Piii_param_0];
	ld.param.u32 	%r48, [_Z6Phase2Piii_param_1];
	ld.param.u32 	%r49, [_Z6Phase2Piii_param_2];
	mov.u32 	%r50, %tid.y;
	mov.u32 	%r1, %tid.x;
	mov.u32 	%r51, %ctaid.x;
	setp.lt.u32 	%p1, %r51, %r48;
	shl.b32 	%r52, %r51, 6;
	add.s32 	%r53, %r52, 64;
	selp.b32 	%r54, %r52, %r53, %p1;
	shl.b32 	%r55, %r48, 6;
	mul.lo.s32 	%r56, %r49, %r55;
	add.s32 	%r57, %r56, %r55;
	mul.lo.s32 	%r58, %r49, %r50;
	add.s32 	%r59, %r58, %r1;
	add.s32 	%r60, %r59, %r57;
	add.s32 	%r61, %r59, %r55;
	mad.lo.s32 	%r2, %r54, %r49, %r61;
	add.s32 	%r62, %r54, %r1;
	add.s32 	%r63, %r62, %r56;
	add.s32 	%r3, %r63, %r58;
	shl.b32 	%r64, %r50, 8;
	mov.u32 	%r65, _ZZ6Phase2PiiiE3ROW;
	add.s32 	%r4, %r65, %r64;
	shl.b32 	%r66, %r1, 2;
	add.s32 	%r35, %r4, %r66;
	mul.wide.s32 	%rd14, %r2, 4;
	add.s64 	%rd2, %rd1, %rd14;
	// begin inline asm
	cp.async.ca.shared.global [%r35], [%rd2], 4, 4;
	// end inline asm
	add.s32 	%r36, %r35, 128;
	add.s64 	%rd3, %rd2, 128;
	// begin inline asm
	cp.async.ca.shared.global [%r36], [%rd3], 4, 4;
	// end inline asm
	add.s32 	%r37, %r35, 8192;
	shl.b32 	%r6, %r49, 5;
	mul.wide.s32 	%rd15, %r6, 4;
	add.s64 	%rd4, %rd2, %rd15;
	// begin inline asm
	cp.async.ca.shared.global [%r37], [%rd4], 4, 4;
	// end inline asm
	add.s32 	%r38, %r35, 8320;
	add.s64 	%rd5, %rd4, 128;
	// begin inline asm
	cp.async.ca.shared.global [%r38], [%rd5], 4, 4;
	// end inline asm
	mov.u32 	%r67, _ZZ6Phase2PiiiE11ROUND_BLOCK;
	add.s32 	%r7, %r67, %r64;
	add.s32 	%r39, %r7, %r66;
	mul.wide.s32 	%rd16, %r60, 4;
	add.s64 	%rd6, %rd1, %rd16;
	// begin inline asm
	cp.async.ca.shared.global [%r39], [%rd6], 4, 4;
	// end inline asm
	add.s32 	%r40, %r39, 128;
	add.s64 	%rd7, %rd6, 128;
	// begin inline asm
	cp.async.ca.shared.global [%r40], [%rd7], 4, 4;
	// end inline asm
	add.s32 	%r41, %r39, 8192;
	add.s64 	%rd8, %rd6, %rd15;
	// begin inline asm
	cp.async.ca.shared.global [%r41], [%rd8], 4, 4;
	// end inline asm
	add.s32 	%r42, %r39, 8320;
	add.s64 	%rd9, %rd8, 128;
	// begin inline asm
	cp.async.ca.shared.global [%r42], [%rd9], 4, 4;
	// end inline asm
	mov.u32 	%r68, _ZZ6Phase2PiiiE3COL;
	add.s32 	%r69, %r68, %r64;
	add.s32 	%r43, %r69, %r66;
	mul.wide.s32 	%rd17, %r3, 4;
	add.s64 	%rd10, %rd1, %rd17;
	// begin inline asm
	cp.async.ca.shared.global [%r43], [%rd10], 4, 4;
	// end inline asm
	add.s32 	%r44, %r43, 128;
	add.s64 	%rd11, %rd10, 128;
	// begin inline asm
	cp.async.ca.shared.global [%r44], [%rd11], 4, 4;
	// end inline asm
	add.s32 	%r45, %r43, 8192;
	add.s64 	%rd12, %rd10, %rd15;
	// begin inline asm
	cp.async.ca.shared.global [%r45], [%rd12], 4, 4;
	// end inline asm
	add.s32 	%r46, %r43, 8320;
	add.s64 	%rd13, %rd12, 128;
	// begin inline asm
	cp.async.ca.shared.global [%r46], [%rd13], 4, 4;
	// end inline asm
	bar.sync 	0;
	ld.shared.u32 	%r976, [%r35];
	ld.shared.u32 	%r975, [%r35+128];
	ld.shared.u32 	%r974, [%r35+8192];
	ld.shared.u32 	%r973, [%r35+8320];
	ld.shared.u32 	%r972, [%r43];
	ld.shared.u32 	%r971, [%r43+128];
	ld.shared.u32 	%r970, [%r43+8192];
	ld.shared.u32 	%r969, [%r43+8320];
	mov.b32 	%r977, 0;
$L__BB1_1:
	.pragma "nounroll";
	shl.b32 	%r70, %r977, 2;
	add.s32 	%r71, %r4, %r70;
	ld.shared.u32 	%r72, [%r71];
	shl.b32 	%r73, %r977, 8;
	add.s32 	%r75, %r67, %r73;
	add.s32 	%r77, %r75, %r66;
	ld.shared.u32 	%r78, [%r77];
	add.s32 	%r79, %r78, %r72;
	min.s32 	%r80, %r976, %r79;
	st.shared.u32 	[%r35], %r80;
	ld.shared.u32 	%r81, [%r71];
	ld.shared.u32 	%r82, [%r77+128];
	add.s32 	%r83, %r82, %r81;
	min.s32 	%r84, %r975, %r83;
	st.shared.u32 	[%r35+128], %r84;
	ld.shared.u32 	%r85, [%r71+8192];
	add.s32 	%r86, %r78, %r85;
	min.s32 	%r87, %r974, %r86;
	st.shared.u32 	[%r35+8192], %r87;
	ld.shared.u32 	%r88, [%r71+8192];
	add.s32 	%r89, %r82, %r88;
	min.s32 	%r90, %r973, %r89;
	st.shared.u32 	[%r35+8320], %r90;
	add.s32 	%r91, %r7, %r70;
	ld.shared.u32 	%r92, [%r91];
	add.s32 	%r94, %r68, %r73;
	add.s32 	%r95, %r94, %r66;
	ld.shared.u32 	%r96, [%r95];
	add.s32 	%r97, %r96, %r92;
	min.s32 	%r98, %r972, %r97;
	st.shared.u32 	[%r43], %r98;
	ld.shared.u32 	%r99, [%r95+128];
	add.s32 	%r100, %r99, %r92;
	min.s32 	%r101, %r971, %r100;
	st.shared.u32 	[%r43+128], %r101;
	ld.shared.u32 	%r102, [%r91+8192];
	ld.shared.u32 	%r103, [%r95];
	add.s32 	%r104, %r103, %r102;
	min.s32 	%r105, %r970, %r104;
	st.shared.u32 	[%r43+8192], %r105;
	ld.shared.u32 	%r106, [%r95+128];
	add.s32 	%r107, %r106, %r102;
	min.s32 	%r108, %r969, %r107;
	st.shared.u32 	[%r43+8320], %r108;
	ld.shared.u32 	%r109, [%r71+4];
	ld.shared.u32 	%r110, [%r77+256];
	add.s32 	%r111, %r110, %r109;
	min.s32 	%r112, %r80, %r111;
	st.shared.u32 	[%r35], %r112;
	ld.shared.u32 	%r113, [%r71+4];
	ld.shared.u32 	%r114, [%r77+384];
	add.s32 	%r115, %r114, %r113;
	min.s32 	%r116, %r84, %r115;
	st.shared.u32 	[%r35+128], %r116;
	ld.shared.u32 	%r117, [%r71+8196];
	add.s32 	%r118, %r110, %r117;
	min.s32 	%r119, %r87, %r118;
	st.shared.u32 	[%r35+8192], %r119;
	ld.shared.u32 	%r120, [%r71+8196];
	add.s32 	%r121, %r114, %r120;
	min.s32 	%r122, %r90, %r121;
	st.shared.u32 	[%r35+8320], %r122;
	ld.shared.u32 	%r123, [%r91+4];
	ld.shared.u32 	%r124, [%r95+256];
	add.s32 	%r125, %r124, %r123;
	min.s32 	%r126, %r98, %r125;
	st.shared.u32 	[%r43], %r126;
	ld.shared.u32 	%r127, [%r95+384];
	add.s32 	%r128, %r127, %r123;
	min.s32 	%r129, %r101, %r128;
	st.shared.u32 	[%r43+128], %r129;
	ld.shared.u32 	%r130, [%r91+8196];
	ld.shared.u32 	%r131, [%r95+256];
	add.s32 	%r132, %r131, %r130;
	min.s32 	%r133, %r105, %r132;
	st.shared.u32 	[%r43+8192], %r133;
	ld.shared.u32 	%r134, [%r95+384];
	add.s32 	%r135, %r134, %r130;
	min.s32 	%r136, %r108, %r135;
	st.shared.u32 	[%r43+8320], %r136;
	ld.shared.u32 	%r137, [%r71+8];
	ld.shared.u32 	%r138, [%r77+512];
	add.s32 	%r139, %r138, %r137;
	min.s32 	%r140, %r112, %r139;
	st.shared.u32 	[%r35], %r140;
	ld.shared.u32 	%r141, [%r71+8];
	ld.shared.u32 	%r142, [%r77+640];
	add.s32 	%r143, %r142, %r141;
	min.s32 	%r144, %r116, %r143;
	st.shared.u32 	[%r35+128], %r144;
	ld.shared.u32 	%r145, [%r71+8200];
	add.s32 	%r146, %r138, %r145;
	min.s32 	%r147, %r119, %r146;
	st.shared.u32 	[%r35+8192], %r147;
	ld.shared.u32 	%r148, [%r71+8200];
	add.s32 	%r149, %r142, %r148;
	min.s32 	%r150, %r122, %r149;
	st.shared.u32 	[%r35+8320], %r150;
	ld.shared.u32 	%r151, [%r91+8];
	ld.shared.u32 	%r152, [%r95+512];
	add.s32 	%r153, %r152, %r151;
	min.s32 	%r154, %r126, %r153;
	st.shared.u32 	[%r43], %r154;
	ld.shared.u32 	%r155, [%r95+640];
	add.s32 	%r156, %r155, %r151;
	min.s32 	%r157, %r129, %r156;
	st.shared.u32 	[%r43+128], %r157;
	ld.shared.u32 	%r158, [%r91+8200];
	ld.shared.u32 	%r159, [%r95+512];
	add.s32 	%r160, %r159, %r158;
	min.s32 	%r161, %r133, %r160;
	st.shared.u32 	[%r43+8192], %r161;
	ld.shared.u32 	%r162, [%r95+640];
	add.s32 	%r163, %r162, %r158;
	min.s32 	%r164, %r136, %r163;
	st.shared.u32 	[%r43+8320], %r164;
	ld.shared.u32 	%r165, [%r71+12];
	ld.shared.u32 	%r166, [%r77+768];
	add.s32 	%r167, %r166, %r165;
	min.s32 	%r168, %r140, %r167;
	st.shared.u32 	[%r35], %r168;
	ld.shared.u32 	%r169, [%r71+12];
	ld.shared.u32 	%r170, [%r77+896];
	add.s32 	%r171, %r170, %r169;
	min.s32 	%r172, %r144, %r171;
	st.shared.u32 	[%r35+128], %r172;
	ld.shared.u32 	%r173, [%r71+8204];
	add.s32 	%r174, %r166, %r173;
	min.s32 	%r175, %r147, %r174;
	st.shared.u32 	[%r35+8192], %r175;
	ld.shared.u32 	%r176, [%r71+8204];
	add.s32 	%r177, %r170, %r176;
	min.s32 	%r178, %r150, %r177;
	st.shared.u32 	[%r35+8320], %r178;
	ld.shared.u32 	%r179, [%r91+12];
	ld.shared.u32 	%r180, [%r95+768];
	add.s32 	%r181, %r180, %r179;
	min.s32 	%r182, %r154, %r181;
	st.shared.u32 	[%r43], %r182;
	ld.shared.u32 	%r183, [%r95+896];
	add.s32 	%r184, %r183, %r179;
	min.s32 	%r185, %r157, %r184;
	st.shared.u32 	[%r43+128], %r185;
	ld.shared.u32 	%r186, [%r91+8204];
	ld.shared.u32 	%r187, [%r95+768];
	add.s32 	%r188, %r187, %r186;
	min.s32 	%r189, %r161, %r188;
	st.shared.u32 	[%r43+8192], %r189;
	ld.shared.u32 	%r190, [%r95+896];
	add.s32 	%r191, %r190, %r186;
	min.s32 	%r192, %r164, %r191;
	st.shared.u32 	[%r43+8320], %r192;
	ld.shared.u32 	%r193, [%r71+16];
	ld.shared.u32 	%r194, [%r77+1024];
	add.s32 	%r195, %r194, %r193;
	min.s32 	%r196, %r168, %r195;
	st.shared.u32 	[%r35], %r196;
	ld.shared.u32 	%r197, [%r71+16];
	ld.shared.u32 	%r198, [%r77+1152];
	add.s32 	%r199, %r198, %r197;
	min.s32 	%r200, %r172, %r199;
	st.shared.u32 	[%r35+128], %r200;
	ld.shared.u32 	%r201, [%r71+8208];
	add.s32 	%r202, %r194, %r201;
	min.s32 	%r203, %r175, %r202;
	st.shared.u32 	[%r35+8192], %r203;
	ld.shared.u32 	%r204, [%r71+8208];
	add.s32 	%r205, %r198, %r204;
	min.s32 	%r206, %r178, %r205;
	st.shared.u32 	[%r35+8320], %r206;
	ld.shared.u32 	%r207, [%r91+16];
	ld.shared.u32 	%r208, [%r95+1024];
	add.s32 	%r209, %r208, %r207;
	min.s32 	%r210, %r182, %r209;
	st.shared.u32 	[%r43], %r210;
	ld.shared.u32 	%r211, [%r95+1152];
	add.s32 	%r212, %r211, %r207;
	min.s32 	%r213, %r185, %r212;
	st.shared.u32 	[%r43+128], %r213;
	ld.shared.u32 	%r214, [%r91+8208];
	ld.shared.u32 	%r215, [%r95+1024];
	add.s32 	%r216, %r215, %r214;
	min.s32 	%r217, %r189, %r216;
	st.shared.u32 	[%r43+8192], %r217;
	ld.shared.u32 	%r218, [%r95+1152];
	add.s32 	%r219, %r218, %r214;
	min.s32 	%r220, %r192, %r219;
	st.shared.u32 	[%r43+8320], %r220;
	ld.shared.u32 	%r221, [%r71+20];
	ld.shared.u32 	%r222, [%r77+1280];
	add.s32 	%r223, %r222, %r221;
	min.s32 	%r224, %r196, %r223;
	st.shared.u32 	[%r35], %r224;
	ld.shared.u32 	%r225, [%r71+20];
	ld.shared.u32 	%r226, [%r77+1408];
	add.s32 	%r227, %r226, %r225;
	min.s32 	%r228, %r200, %r227;
	st.shared.u32 	[%r35+128], %r228;
	ld.shared.u32 	%r229, [%r71+8212];
	add.s32 	%r230, %r222, %r229;
	min.s32 	%r231, %r203, %r230;
	st.shared.u32 	[%r35+8192], %r231;
	ld.shared.u32 	%r232, [%r71+8212];
	add.s32 	%r233, %r226, %r232;
	min.s32 	%r234, %r206, %r233;
	st.shared.u32 	[%r35+8320], %r234;
	ld.shared.u32 	%r235, [%r91+20];
	ld.shared.u32 	%r236, [%r95+1280];
	add.s32 	%r237, %r236, %r235;
	min.s32 	%r238, %r210, %r237;
	st.shared.u32 	[%r43], %r238;
	ld.shared.u32 	%r239, [%r95+1408];
	add.s32 	%r240, %r239, %r235;
	min.s32 	%r241, %r213, %r240;
	st.shared.u32 	[%r43+128], %r241;
	ld.shared.u32 	%r242, [%r91+8212];
	ld.shared.u32 	%r243, [%r95+1280];
	add.s32 	%r244, %r243, %r242;
	min.s32 	%r245, %r217, %r244;
	st.shared.u32 	[%r43+8192], %r245;
	ld.shared.u32 	%r246, [%r95+1408];
	add.s32 	%r247, %r246, %r242;
	min.s32 	%r248, %r220, %r247;
	st.shared.u32 	[%r43+8320], %r248;
	ld.shared.u32 	%r249, [%r71+24];
	ld.shared.u32 	%r250, [%r77+1536];
	add.s32 	%r251, %r250, %r249;
	min.s32 	%r252, %r224, %r251;
	st.shared.u32 	[%r35], %r252;
	ld.shared.u32 	%r253, [%r71+24];
	ld.shared.u32 	%r254, [%r77+1664];
	add.s32 	%r255, %r254, %r253;
	min.s32 	%r256, %r228, %r255;
	st.shared.u32 	[%r35+128], %r256;
	ld.shared.u32 	%r257, [%r71+8216];
	add.s32 	%r258, %r250, %r257;
	min.s32 	%r259, %r231, %r258;
	st.shared.u32 	[%r35+8192], %r259;
	ld.shared.u32 	%r260, [%r71+8216];
	add.s32 	%r261, %r254, %r260;
	min.s32 	%r262, %r234, %r261;
	st.shared.u32 	[%r35+8320], %r262;
	ld.shared.u32 	%r263, [%r91+24];
	ld.shared.u32 	%r264, [%r95+1536];
	add.s32 	%r265, %r264, %r263;
	min.s32 	%r266, %r238, %r265;
	st.shared.u32 	[%r43], %r266;
	ld.shared.u32 	%r267, [%r95+1664];
	add.s32 	%r268, %r267, %r263;
	min.s32 	%r269, %r241, %r268;
	st.shared.u32 	[%r43+128], %r269;
	ld.shared.u32 	%r270, [%r91+8216];
	ld.shared.u32 	%r271, [%r95+1536];
	add.s32 	%r272, %r271, %r270;
	min.s32 	%r273, %r245, %r272;
	st.shared.u32 	[%r43+8192], %r273;
	ld.shared.u32 	%r274, [%r95+1664];
	add.s32 	%r275, %r274, %r270;
	min.s32 	%r276, %r248, %r275;
	st.shared.u32 	[%r43+8320], %r276;
	ld.shared.u32 	%r277, [%r71+28];
	ld.shared.u32 	%r278, [%r77+1792];
	add.s32 	%r279, %r278, %r277;
	min.s32 	%r280, %r252, %r279;
	st.shared.u32 	[%r35], %r280;
	ld.shared.u32 	%r281, [%r71+28];
	ld.shared.u32 	%r282, [%r77+1920];
	add.s32 	%r283, %r282, %r281;
	min.s32 	%r284, %r256, %r283;
	st.shared.u32 	[%r35+128], %r284;
	ld.shared.u32 	%r285, [%r71+8220];
	add.s32 	%r286, %r278, %r285;
	min.s32 	%r287, %r259, %r286;
	st.shared.u32 	[%r35+8192], %r287;
	ld.shared.u32 	%r288, [%r71+8220];
	add.s32 	%r289, %r282, %r288;
	min.s32 	%r290, %r262, %r289;
	st.shared.u32 	[%r35+8320], %r290;
	ld.shared.u32 	%r291, [%r91+28];
	ld.shared.u32 	%r292, [%r95+1792];
	add.s32 	%r293, %r292, %r291;
	min.s32 	%r294, %r266, %r293;
	st.shared.u32 	[%r43], %r294;
	ld.shared.u32 	%r295, [%r95+1920];
	add.s32 	%r296, %r295, %r291;
	min.s32 	%r297, %r269, %r296;
	st.shared.u32 	[%r43+128], %r297;
	ld.shared.u32 	%r298, [%r91+8220];
	ld.shared.u32 	%r299, [%r95+1792];
	add.s32 	%r300, %r299, %r298;
	min.s32 	%r301, %r273, %r300;
	st.shared.u32 	[%r43+8192], %r301;
	ld.shared.u32 	%r302, [%r95+1920];
	add.s32 	%r303, %r302, %r298;
	min.s32 	%r304, %r276, %r303;
	st.shared.u32 	[%r43+8320], %r304;
	ld.shared.u32 	%r305, [%r71+32];
	ld.shared.u32 	%r306, [%r77+2048];
	add.s32 	%r307, %r306, %r305;
	min.s32 	%r308, %r280, %r307;
	st.shared.u32 	[%r35], %r308;
	ld.shared.u32 	%r309, [%r71+32];
	ld.shared.u32 	%r310, [%r77+2176];
	add.s32 	%r311, %r310, %r309;
	min.s32 	%r312, %r284, %r311;
	st.shared.u32 	[%r35+128], %r312;
	ld.shared.u32 	%r313, [%r71+8224];
	add.s32 	%r314, %r306, %r313;
	min.s32 	%r315, %r287, %r314;
	st.shared.u32 	[%r35+8192], %r315;
	ld.shared.u32 	%r316, [%r71+8224];
	add.s32 	%r317, %r310, %r316;
	min.s32 	%r318, %r290, %r317;
	st.shared.u32 	[%r35+8320], %r318;
	ld.shared.u32 	%r319, [%r91+32];
	ld.shared.u32 	%r320, [%r95+2048];
	add.s32 	%r321, %r320, %r319;
	min.s32 	%r322, %r294, %r321;
	st.shared.u32 	[%r43], %r322;
	ld.shared.u32 	%r323, [%r95+2176];
	add.s32 	%r324, %r323, %r319;
	min.s32 	%r325, %r297, %r324;
	st.shared.u32 	[%r43+128], %r325;
	ld.shared.u32 	%r326, [%r91+8224];
	ld.shared.u32 	%r327, [%r95+2048];
	add.s32 	%r328, %r327, %r326;
	min.s32 	%r329, %r301, %r328;
	st.shared.u32 	[%r43+8192], %r329;
	ld.shared.u32 	%r330, [%r95+2176];
	add.s32 	%r331, %r330, %r326;
	min.s32 	%r332, %r304, %r331;
	st.shared.u32 	[%r43+8320], %r332;
	ld.shared.u32 	%r333, [%r71+36];
	ld.shared.u32 	%r334, [%r77+2304];
	add.s32 	%r335, %r334, %r333;
	min.s32 	%r336, %r308, %r335;
	st.shared.u32 	[%r35], %r336;
	ld.shared.u32 	%r337, [%r71+36];
	ld.shared.u32 	%r338, [%r77+2432];
	add.s32 	%r339, %r338, %r337;
	min.s32 	%r340, %r312, %r339;
	st.shared.u32 	[%r35+128], %r340;
	ld.shared.u32 	%r341, [%r71+8228];
	add.s32 	%r342, %r334, %r341;
	min.s32 	%r343, %r315, %r342;
	st.shared.u32 	[%r35+8192], %r343;
	ld.shared.u32 	%r344, [%r71+8228];
	add.s32 	%r345, %r338, %r344;
	min.s32 	%r346, %r318, %r345;
	st.shared.u32 	[%r35+8320], %r346;
	ld.shared.u32 	%r347, [%r91+36];
	ld.shared.u32 	%r348, [%r95+2304];
	add.s32 	%r349, %r348, %r347;
	min.s32 	%r350, %r322, %r349;
	st.shared.u32 	[%r43], %r350;
	ld.shared.u32 	%r351, [%r95+2432];
	add.s32 	%r352, %r351, %r347;
	min.s32 	%r353, %r325, %r352;
	st.shared.u32 	[%r43+128], %r353;
	ld.shared.u32 	%r354, [%r91+8228];
	ld.shared.u32 	%r355, [%r95+2304];
	add.s32 	%r356, %r355, %r354;
	min.s32 	%r357, %r329, %r356;
	st.shared.u32 	[%r43+8192], %r357;
	ld.shared.u32 	%r358, [%r95+2432];
	add.s32 	%r359, %r358, %r354;
	min.s32 	%r360, %r332, %r359;
	st.shared.u32 	[%r43+8320], %r360;
	ld.shared.u32 	%r361, [%r71+40];
	ld.shared.u32 	%r362, [%r77+2560];
	add.s32 	%r363, %r362, %r361;
	min.s32 	%r364, %r336, %r363;
	st.shared.u32 	[%r35], %r364;
	ld.shared.u32 	%r365, [%r71+40];
	ld.shared.u32 	%r366, [%r77+2688];
	add.s32 	%r367, %r366, %r365;
	min.s32 	%r368, %r340, %r367;
	st.shared.u32 	[%r35+128], %r368;
	ld.shared.u32 	%r369, [%r71+8232];
	add.s32 	%r370, %r362, %r369;
	min.s32 	%r371, %r343, %r370;
	st.shared.u32 	[%r35+8192], %r371;
	ld.shared.u32 	%r372, [%r71+8232];
	add.s32 	%r373, %r366, %r372;
	min.s32 	%r374, %r346, %r373;
	st.shared.u32 	[%r35+8320], %r374;
	ld.shared.u32 	%r375, [%r91+40];
	ld.shared.u32 	%r376, [%r95+2560];
	add.s32 	%r377, %r376, %r375;
	min.s32 	%r378, %r350, %r377;
	st.shared.u32 	[%r43], %r378;
	ld.shared.u32 	%r379, [%r95+2688];
	add.s32 	%r380, %r379, %r375;
	min.s32 	%r381, %r353, %r380;
	st.shared.u32 	[%r43+128], %r381;
	ld.shared.u32 	%r382, [%r91+8232];
	ld.shared.u32 	%r383, [%r95+2560];
	add.s32 	%r384, %r383, %r382;
	min.s32 	%r385, %r357, %r384;
	st.shared.u32 	[%r43+8192], %r385;
	ld.shared.u32 	%r386, [%r95+2688];
	add.s32 	%r387, %r386, %r382;
	min.s32 	%r388, %r360, %r387;
	st.shared.u32 	[%r43+8320], %r388;
	ld.shared.u32 	%r389, [%r71+44];
	ld.shared.u32 	%r390, [%r77+2816];
	add.s32 	%r391, %r390, %r389;
	min.s32 	%r392, %r364, %r391;
	st.shared.u32 	[%r35], %r392;
	ld.shared.u32 	%r393, [%r71+44];
	ld.shared.u32 	%r394, [%r77+2944];
	add.s32 	%r395, %r394, %r393;
	min.s32 	%r396, %r368, %r395;
	st.shared.u32 	[%r35+128], %r396;
	ld.shared.u32 	%r397, [%r71+8236];
	add.s32 	%r398, %r390, %r397;
	min.s32 	%r399, %r371, %r398;
	st.shared.u32 	[%r35+8192], %r399;
	ld.shared.u32 	%r400, [%r71+8236];
	add.s32 	%r401, %r394, %r400;
	min.s32 	%r402, %r374, %r401;
	st.shared.u32 	[%r35+8320], %r402;
	ld.shared.u32 	%r403, [%r91+44];
	ld.shared.u32 	%r404, [%r95+2816];
	add.s32 	%r405, %r404, %r403;
	min.s32 	%r406, %r378, %r405;
	st.shared.u32 	[%r43], %r406;
	ld.shared.u32 	%r407, [%r95+2944];
	add.s32 	%r408, %r407, %r403;
	min.s32 	%r409, %r381, %r408;
	st.shared.u32 	[%r43+128], %r409;
	ld.shared.u32 	%r410, [%r91+8236];
	ld.shared.u32 	%r411, [%r95+2816];
	add.s32 	%r412, %r411, %r410;
	min.s32 	%r413, %r385, %r412;
	st.shared.u32 	[%r43+8192], %r413;
	ld.shared.u32 	%r414, [%r95+2944];
	add.s32 	%r415, %r414, %r410;
	min.s32 	%r416, %r388, %r415;
	st.shared.u32 	[%r43+8320], %r416;
	ld.shared.u32 	%r417, [%r71+48];
	ld.shared.u32 	%r418, [%r77+3072];
	add.s32 	%r419, %r418, %r417;
	min.s32 	%r420, %r392, %r419;
	st.shared.u32 	[%r35], %r420;
	ld.shared.u32 	%r421, [%r71+48];
	ld.shared.u32 	%r422, [%r77+3200];
	add.s32 	%r423, %r422, %r421;
	min.s32 	%r424, %r396, %r423;
	st.shared.u32 	[%r35+128], %r424;
	ld.shared.u32 	%r425, [%r71+8240];
	add.s32 	%r426, %r418, %r425;
	min.s32 	%r427, %r399, %r426;
	st.shared.u32 	[%r35+8192], %r427;
	ld.shared.u32 	%r428, [%r71+8240];
	add.s32 	%r429, %r422, %r428;
	min.s32 	%r430, %r402, %r429;
	st.shared.u32 	[%r35+8320], %r430;
	ld.shared.u32 	%r431, [%r91+48];
	ld.shared.u32 	%r432, [%r95+3072];
	add.s32 	%r433, %r432, %r431;
	min.s32 	%r434, %r406, %r433;
	st.shared.u32 	[%r43], %r434;
	ld.shared.u32 	%r435, [%r95+3200];
	add.s32 	%r436, %r435, %r431;
	min.s32 	%r437, %r409, %r436;
	st.shared.u32 	[%r43+128], %r437;
	ld.shared.u32 	%r438, [%r91+8240];
	ld.shared.u32 	%r439, [%r95+3072];
	add.s32 	%r440, %r439, %r438;
	min.s32 	%r441, %r413, %r440;
	st.shared.u32 	[%r43+8192], %r441;
	ld.shared.u32 	%r442, [%r95+3200];
	add.s32 	%r443, %r442, %r438;
	min.s32 	%r444, %r416, %r443;
	st.shared.u32 	[%r43+8320], %r444;
	ld.shared.u32 	%r445, [%r71+52];
	ld.shared.u32 	%r446, [%r77+3328];
	add.s32 	%r447, %r446, %r445;
	min.s32 	%r448, %r420, %r447;
	st.shared.u32 	[%r35], %r448;
	ld.shared.u32 	%r449, [%r71+52];
	ld.shared.u32 	%r450, [%r77+3456];
	add.s32 	%r451, %r450, %r449;
	min.s32 	%r452, %r424, %r451;
	st.shared.u32 	[%r35+128], %r452;
	ld.shared.u32 	%r453, [%r71+8244];
	add.s32 	%r454, %r446, %r453;
	min.s32 	%r455, %r427, %r454;
	st.shared.u32 	[%r35+8192], %r455;
	ld.shared.u32 	%r456, [%r71+8244];
	add.s32 	%r457, %r450, %r456;
	min.s32 	%r458, %r430, %r457;
	st.shared.u32 	[%r35+8320], %r458;
	ld.shared.u32 	%r459, [%r91+52];
	ld.shared.u32 	%r460, [%r95+3328];
	add.s32 	%r461, %r460, %r459;
	min.s32 	%r462, %r434, %r461;
	st.shared.u32 	[%r43], %r462;
	ld.shared.u32 	%r463, [%r95+3456];
	add.s32 	%r464, %r463, %r459;
	min.s32 	%r465, %r437, %r464;
	st.shared.u32 	[%r43+128], %r465;
	ld.shared.u32 	%r466, [%r91+8244];
	ld.shared.u32 	%r467, [%r95+3328];
	add.s32 	%r468, %r467, %r466;
	min.s32 	%r469, %r441, %r468;
	st.shared.u32 	[%r43+8192], %r469;
	ld.shared.u32 	%r470, [%r95+3456];
	add.s32 	%r471, %r470, %r466;
	min.s32 	%r472, %r444, %r471;
	st.shared.u32 	[%r43+8320], %r472;
	ld.shared.u32 	%r473, [%r71+56];
	ld.shared.u32 	%r474, [%r77+3584];
	add.s32 	%r475, %r474, %r473;
	min.s32 	%r476, %r448, %r475;
	st.shared.u32 	[%r35], %r476;
	ld.shared.u32 	%r477, [%r71+56];
	ld.shared.u32 	%r478, [%r77+3712];
	add.s32 	%r479, %r478, %r477;
	min.s32 	%r480, %r452, %r479;
	st.shared.u32 	[%r35+128], %r480;
	ld.shared.u32 	%r481, [%r71+8248];
	add.s32 	%r482, %r474, %r481;
	min.s32 	%r483, %r455, %r482;
	st.shared.u32 	[%r35+8192], %r483;
	ld.shared.u32 	%r484, [%r71+8248];
	add.s32 	%r485, %r478, %r484;
	min.s32 	%r486, %r458, %r485;
	st.shared.u32 	[%r35+8320], %r486;
	ld.shared.u32 	%r487, [%r91+56];
	ld.shared.u32 	%r488, [%r95+3584];
	add.s32 	%r489, %r488, %r487;
	min.s32 	%r490, %r462, %r489;
	st.shared.u32 	[%r43], %r490;
	ld.shared.u32 	%r491, [%r95+3712];
	add.s32 	%r492, %r491, %r487;
	min.s32 	%r493, %r465, %r492;
	st.shared.u32 	[%r43+128], %r493;
	ld.shared.u32 	%r494, [%r91+8248];
	ld.shared.u32 	%r495, [%r95+3584];
	add.s32 	%r496, %r495, %r494;
	min.s32 	%r497, %r469, %r496;
	st.shared.u32 	[%r43+8192], %r497;
	ld.shared.u32 	%r498, [%r95+3712];
	add.s32 	%r499, %r498, %r494;
	min.s32 	%r500, %r472, %r499;
	st.shared.u32 	[%r43+8320], %r500;
	ld.shared.u32 	%r501, [%r71+60];
	ld.shared.u32 	%r502, [%r77+3840];
	add.s32 	%r503, %r502, %r501;
	min.s32 	%r504, %r476, %r503;
	st.shared.u32 	[%r35], %r504;
	ld.shared.u32 	%r505, [%r71+60];
	ld.shared.u32 	%r506, [%r77+3968];
	add.s32 	%r507, %r506, %r505;
	min.s32 	%r508, %r480, %r507;
	st.shared.u32 	[%r35+128], %r508;
	ld.shared.u32 	%r509, [%r71+8252];
	add.s32 	%r510, %r502, %r509;
	min.s32 	%r511, %r483, %r510;
	st.shared.u32 	[%r35+8192], %r511;
	ld.shared.u32 	%r512, [%r71+8252];
	add.s32 	%r513, %r506, %r512;
	min.s32 	%r514, %r486, %r513;
	st.shared.u32 	[%r35+8320], %r514;
	ld.shared.u32 	%r515, [%r91+60];
	ld.shared.u32 	%r516, [%r95+3840];
	add.s32 	%r517, %r516, %r515;
	min.s32 	%r518, %r490, %r517;
	st.shared.u32 	[%r43], %r518;
	ld.shared.u32 	%r519, [%r95+3968];
	add.s32 	%r520, %r519, %r515;
	min.s32 	%r521, %r493, %r520;
	st.shared.u32 	[%r43+128], %r521;
	ld.shared.u32 	%r522, [%r91+8252];
	ld.shared.u32 	%r523, [%r95+3840];
	add.s32 	%r524, %r523, %r522;
	min.s32 	%r525, %r497, %r524;
	st.shared.u32 	[%r43+8192], %r525;
	ld.shared.u32 	%r526, [%r95+3968];
	add.s32 	%r527, %r526, %r522;
	min.s32 	%r528, %r500, %r527;
	st.shared.u32 	[%r43+8320], %r528;
	ld.shared.u32 	%r529, [%r71+64];
	ld.shared.u32 	%r530, [%r77+4096];
	add.s32 	%r531, %r530, %r529;
	min.s32 	%r532, %r504, %r531;
	st.shared.u32 	[%r35], %r532;
	ld.shared.u32 	%r533, [%r71+64];
	ld.shared.u32 	%r534, [%r77+4224];
	add.s32 	%r535, %r534, %r533;
	min.s32 	%r536, %r508, %r535;
	st.shared.u32 	[%r35+128], %r536;
	ld.shared.u32 	%r537, [%r71+8256];
	add.s32 	%r538, %r530, %r537;
	min.s32 	%r539, %r511, %r538;
	st.shared.u32 	[%r35+8192], %r539;
	ld.shared.u32 	%r540, [%r71+8256];
	add.s32 	%r541, %r534, %r540;
	min.s32 	%r542, %r514, %r541;
	st.shared.u32 	[%r35+8320], %r542;
	ld.shared.u32 	%r543, [%r91+64];
	ld.shared.u32 	%r544, [%r95+4096];
	add.s32 	%r545, %r544, %r543;
	min.s32 	%r546, %r518, %r545;
	st.shared.u32 	[%r43], %r546;
	ld.shared.u32 	%r547, [%r95+4224];
	add.s32 	%r548, %r547, %r543;
	min.s32 	%r549, %r521, %r548;
	st.shared.u32 	[%r43+128], %r549;
	ld.shared.u32 	%r550, [%r91+8256];
	ld.shared.u32 	%r551, [%r95+4096];
	add.s32 	%r552, %r551, %r550;
	min.s32 	%r553, %r525, %r552;
	st.shared.u32 	[%r43+8192], %r553;
	ld.shared.u32 	%r554, [%r95+4224];
	add.s32 	%r555, %r554, %r550;
	min.s32 	%r556, %r528, %r555;
	st.shared.u32 	[%r43+8320], %r556;
	ld.shared.u32 	%r557, [%r71+68];
	ld.shared.u32 	%r558, [%r77+4352];
	add.s32 	%r559, %r558, %r557;
	min.s32 	%r560, %r532, %r559;
	st.shared.u32 	[%r35], %r560;
	ld.shared.u32 	%r561, [%r71+68];
	ld.shared.u32 	%r562, [%r77+4480];
	add.s32 	%r563, %r562, %r561;
	min.s32 	%r564, %r536, %r563;
	st.shared.u32 	[%r35+128], %r564;
	ld.shared.u32 	%r565, [%r71+8260];
	add.s32 	%r566, %r558, %r565;
	min.s32 	%r567, %r539, %r566;
	st.shared.u32 	[%r35+8192], %r567;
	ld.shared.u32 	%r568, [%r71+8260];
	add.s32 	%r569, %r562, %r568;
	min.s32 	%r570, %r542, %r569;
	st.shared.u32 	[%r35+8320], %r570;
	ld.shared.u32 	%r571, [%r91+68];
	ld.shared.u32 	%r572, [%r95+4352];
	add.s32 	%r573, %r572, %r571;
	min.s32 	%r574, %r546, %r573;
	st.shared.u32 	[%r43], %r574;
	ld.shared.u32 	%r575, [%r95+4480];
	add.s32 	%r576, %r575, %r571;
	min.s32 	%r577, %r549, %r576;
	st.shared.u32 	[%r43+128], %r577;
	ld.shared.u32 	%r578, [%r91+8260];
	ld.shared.u32 	%r579, [%r95+4352];
	add.s32 	%r580, %r579, %r578;
	min.s32 	%r581, %r553, %r580;
	st.shared.u32 	[%r43+8192], %r581;
	ld.shared.u32 	%r582, [%r95+4480];
	add.s32 	%r583, %r582, %r578;
	min.s32 	%r584, %r556, %r583;
	st.shared.u32 	[%r43+8320], %r584;
	ld.shared.u32 	%r585, [%r71+72];
	ld.shared.u32 	%r586, [%r77+4608];
	add.s32 	%r587, %r586, %r585;
	min.s32 	%r588, %r560, %r587;
	st.shared.u32 	[%r35], %r588;
	ld.shared.u32 	%r589, [%r71+72];
	ld.shared.u32 	%r590, [%r77+4736];
	add.s32 	%r591, %r590, %r589;
	min.s32 	%r592, %r564, %r591;
	st.shared.u32 	[%r35+128], %r592;
	ld.shared.u32 	%r593, [%r71+8264];
	add.s32 	%r594, %r586, %r593;
	min.s32 	%r595, %r567, %r594;
	st.shared.u32 	[%r35+8192], %r595;
	ld.shared.u32 	%r596, [%r71+8264];
	add.s32 	%r597, %r590, %r596;
	min.s32 	%r598, %r570, %r597;
	st.shared.u32 	[%r35+8320], %r598;
	ld.shared.u32 	%r599, [%r91+72];
	ld.shared.u32 	%r600, [%r95+4608];
	add.s32 	%r601, %r600, %r599;
	min.s32 	%r602, %r574, %r601;
	st.shared.u32 	[%r43], %r602;
	ld.shared.u32 	%r603, [%r95+4736];
	add.s32 	%r604, %r603, %r599;
	min.s32 	%r605, %r577, %r604;
	st.shared.u32 	[%r43+128], %r605;
	ld.shared.u32 	%r606, [%r91+8264];
	ld.shared.u32 	%r607, [%r95+4608];
	add.s32 	%r608, %r607, %r606;
	min.s32 	%r609, %r581, %r608;
	st.shared.u32 	[%r43+8192], %r609;
	ld.shared.u32 	%r610, [%r95+4736];
	add.s32 	%r611, %r610, %r606;
	min.s32 	%r612, %r584, %r611;
	st.shared.u32 	[%r43+8320], %r612;
	ld.shared.u32 	%r613, [%r71+76];
	ld.shared.u32 	%r614, [%r77+4864];
	add.s32 	%r615, %r614, %r613;
	min.s32 	%r616, %r588, %r615;
	st.shared.u32 	[%r35], %r616;
	ld.shared.u32 	%r617, [%r71+76];
	ld.shared.u32 	%r618, [%r77+4992];
	add.s32 	%r619, %r618, %r617;
	min.s32 	%r620, %r592, %r619;
	st.shared.u32 	[%r35+128], %r620;
	ld.shared.u32 	%r621, [%r71+8268];
	add.s32 	%r622, %r614, %r621;
	min.s32 	%r623, %r595, %r622;
	st.shared.u32 	[%r35+8192], %r623;
	ld.shared.u32 	%r624, [%r71+8268];
	add.s32 	%r625, %r618, %r624;
	min.s32 	%r626, %r598, %r625;
	st.shared.u32 	[%r35+8320], %r626;
	ld.shared.u32 	%r627, [%r91+76];
	ld.shared.u32 	%r628, [%r95+4864];
	add.s32 	%r629, %r628, %r627;
	min.s32 	%r630, %r602, %r629;
	st.shared.u32 	[%r43], %r630;
	ld.shared.u32 	%r631, [%r95+4992];
	add.s32 	%r632, %r631, %r627;
	min.s32 	%r633, %r605, %r632;
	st.shared.u32 	[%r43+128], %r633;
	ld.shared.u32 	%r634, [%r91+8268];
	ld.shared.u32 	%r635, [%r95+4864];
	add.s32 	%r636, %r635, %r634;
	min.s32 	%r637, %r609, %r636;
	st.shared.u32 	[%r43+8192], %r637;
	ld.shared.u32 	%r638, [%r95+4992];
	add.s32 	%r639, %r638, %r634;
	min.s32 	%r640, %r612, %r639;
	st.shared.u32 	[%r43+8320], %r640;
	ld.shared.u32 	%r641, [%r71+80];
	ld.shared.u32 	%r642, [%r77+5120];
	add.s32 	%r643, %r642, %r641;
	min.s32 	%r644, %r616, %r643;
	st.shared.u32 	[%r35], %r644;
	ld.shared.u32 	%r645, [%r71+80];
	ld.shared.u32 	%r646, [%r77+5248];
	add.s32 	%r647, %r646, %r645;
	min.s32 	%r648, %r620, %r647;
	st.shared.u32 	[%r35+128], %r648;
	ld.shared.u32 	%r649, [%r71+8272];
	add.s32 	%r650, %r642, %r649;
	min.s32 	%r651, %r623, %r650;
	st.shared.u32 	[%r35+8192], %r651;
	ld.shared.u32 	%r652, [%r71+8272];
	add.s32 	%r653, %r646, %r652;
	min.s32 	%r654, %r626, %r653;
	st.shared.u32 	[%r35+8320], %r654;
	ld.shared.u32 	%r655, [%r91+80];
	ld.shared.u32 	%r656, [%r95+5120];
	add.s32 	%r657, %r656, %r655;
	min.s32 	%r658, %r630, %r657;
	st.shared.u32 	[%r43], %r658;
	ld.shared.u32 	%r659, [%r95+5248];
	add.s32 	%r660, %r659, %r655;
	min.s32 	%r661, %r633, %r660;
	st.shared.u32 	[%r43+128], %r661;
	ld.shared.u32 	%r662, [%r91+8272];
	ld.shared.u32 	%r663, [%r95+5120];
	add.s32 	%r664, %r663, %r662;
	min.s32 	%r665, %r637, %r664;
	st.shared.u32 	[%r43+8192], %r665;
	ld.shared.u32 	%r666, [%r95+5248];
	add.s32 	%r667, %r666, %r662;
	min.s32 	%r668, %r640, %r667;
	st.shared.u32 	[%r43+8320], %r668;
	ld.shared.u32 	%r669, [%r71+84];
	ld.shared.u32 	%r670, [%r77+5376];
	add.s32 	%r671, %r670, %r669;
	min.s32 	%r672, %r644, %r671;
	st.shared.u32 	[%r35], %r672;
	ld.shared.u32 	%r673, [%r71+84];
	ld.shared.u32 	%r674, [%r77+5504];
	add.s32 	%r675, %r674, %r673;
	min.s32 	%r676, %r648, %r675;
	st.shared.u32 	[%r35+128], %r676;
	ld.shared.u32 	%r677, [%r71+8276];
	add.s32 	%r678, %r670, %r677;
	min.s32 	%r679, %r651, %r678;
	st.shared.u32 	[%r35+8192], %r679;
	ld.shared.u32 	%r680, [%r71+8276];
	add.s32 	%r681, %r674, %r680;
	min.s32 	%r682, %r654, %r681;
	st.shared.u32 	[%r35+8320], %r682;
	ld.shared.u32 	%r683, [%r91+84];
	ld.shared.u32 	%r684, [%r95+5376];
	add.s32 	%r685, %r684, %r683;
	min.s32 	%r686, %r658, %r685;
	st.shared.u32 	[%r43], %r686;
	ld.shared.u32 	%r687, [%r95+5504];
	add.s32 	%r688, %r687, %r683;
	min.s32 	%r689, %r661, %r688;
	st.shared.u32 	[%r43+128], %r689;
	ld.shared.u32 	%r690, [%r91+8276];
	ld.shared.u32 	%r691, [%r95+5376];
	add.s32 	%r692, %r691, %r690;
	min.s32 	%r693, %r665, %r692;
	st.shared.u32 	[%r43+8192], %r693;
	ld.shared.u32 	%r694, [%r95+5504];
	add.s32 	%r695, %r694, %r690;
	min.s32 	%r696, %r668, %r695;
	st.shared.u32 	[%r43+8320], %r696;
	ld.shared.u32 	%r697, [%r71+88];
	ld.shared.u32 	%r698, [%r77+5632];
	add.s32 	%r699, %r698, %r697;
	min.s32 	%r700, %r672, %r699;
	st.shared.u32 	[%r35], %r700;
	ld.shared.u32 	%r701, [%r71+88];
	ld.shared.u32 	%r702, [%r77+5760];
	add.s32 	%r703, %r702, %r701;
	min.s32 	%r704, %r676, %r703;
	st.shared.u32 	[%r35+128], %r704;
	ld.shared.u32 	%r705, [%r71+8280];
	add.s32 	%r706, %r698, %r705;
	min.s32 	%r707, %r679, %r706;
	st.shared.u32 	[%r35+8192], %r707;
	ld.shared.u32 	%r708, [%r71+8280];
	add.s32 	%r709, %r702, %r708;
	min.s32 	%r710, %r682, %r709;
	st.shared.u32 	[%r35+8320], %r710;
	ld.shared.u32 	%r711, [%r91+88];
	ld.shared.u32 	%r712, [%r95+5632];
	add.s32 	%r713, %r712, %r711;
	min.s32 	%r714, %r686, %r713;
	st.shared.u32 	[%r43], %r714;
	ld.shared.u32 	%r715, [%r95+5760];
	add.s32 	%r716, %r715, %r711;
	min.s32 	%r717, %r689, %r716;
	st.shared.u32 	[%r43+128], %r717;
	ld.shared.u32 	%r718, [%r91+8280];
	ld.shared.u32 	%r719, [%r95+5632];
	add.s32 	%r720, %r719, %r718;
	min.s32 	%r721, %r693, %r720;
	st.shared.u32 	[%r43+8192], %r721;
	ld.shared.u32 	%r722, [%r95+5760];
	add.s32 	%r723, %r722, %r718;
	min.s32 	%r724, %r696, %r723;
	st.shared.u32 	[%r43+8320], %r724;
	ld.shared.u32 	%r725, [%r71+92];
	ld.shared.u32 	%r726, [%r77+5888];
	add.s32 	%r727, %r726, %r725;
	min.s32 	%r728, %r700, %r727;
	st.shared.u32 	[%r35], %r728;
	ld.shared.u32 	%r729, [%r71+92];
	ld.shared.u32 	%r730, [%r77+6016];
	add.s32 	%r731, %r730, %r729;
	min.s32 	%r732, %r704, %r731;
	st.shared.u32 	[%r35+128], %r732;
	ld.shared.u32 	%r733, [%r71+8284];
	add.s32 	%r734, %r726, %r733;
	min.s32 	%r735, %r707, %r734;
	st.shared.u32 	[%r35+8192], %r735;
	ld.shared.u32 	%r736, [%r71+8284];
	add.s32 	%r737, %r730, %r736;
	min.s32 	%r738, %r710, %r737;
	st.shared.u32 	[%r35+8320], %r738;
	ld.shared.u32 	%r739, [%r91+92];
	ld.shared.u32 	%r740, [%r95+5888];
	add.s32 	%r741, %r740, %r739;
	min.s32 	%r742, %r714, %r741;
	st.shared.u32 	[%r43], %r742;
	ld.shared.u32 	%r743, [%r95+6016];
	add.s32 	%r744, %r743, %r739;
	min.s32 	%r745, %r717, %r744;
	st.shared.u32 	[%r43+128], %r745;
	ld.shared.u32 	%r746, [%r91+8284];
	ld.shared.u32 	%r747, [%r95+5888];
	add.s32 	%r748, %r747, %r746;
	min.s32 	%r749, %r721, %r748;
	st.shared.u32 	[%r43+8192], %r749;
	ld.shared.u32 	%r750, [%r95+6016];
	add.s32 	%r751, %r750, %r746;
	min.s32 	%r752, %r724, %r751;
	st.shared.u32 	[%r43+8320], %r752;
	ld.shared.u32 	%r753, [%r71+96];
	ld.shared.u32 	%r754, [%r77+6144];
	add.s32 	%r755, %r754, %r753;
	min.s32 	%r756, %r728, %r755;
	st.shared.u32 	[%r35], %r756;
	ld.shared.u32 	%r757, [%r71+96];
	ld.shared.u32 	%r758, [%r77+6272];
	add.s32 	%r759, %r758, %r757;
	min.s32 	%r760, %r732, %r759;
	st.shared.u32 	[%r35+128], %r760;
	ld.shared.u32 	%r761, [%r71+8288];
	add.s32 	%r762, %r754, %r761;
	min.s32 	%r763, %r735, %r762;
	st.shared.u32 	[%r35+8192], %r763;
	ld.shared.u32 	%r764, [%r71+8288];
	add.s32 	%r765, %r758, %r764;
	min.s32 	%r766, %r738, %r765;
	st.shared.u32 	[%r35+8320], %r766;
	ld.shared.u32 	%r767, [%r91+96];
	ld.shared.u32 	%r768, [%r95+6144];
	add.s32 	%r769, %r768, %r767;
	min.s32 	%r770, %r742, %r769;
	st.shared.u32 	[%r43], %r770;
	ld.shared.u32 	%r771, [%r95+6272];
	add.s32 	%r772, %r771, %r767;
	min.s32 	%r773, %r745, %r772;
	st.shared.u32 	[%r43+128], %r773;
	ld.shared.u32 	%r774, [%r91+8288];
	ld.shared.u32 	%r775, [%r95+6144];
	add.s32 	%r776, %r775, %r774;
	min.s32 	%r777, %r749, %r776;
	st.shared.u32 	[%r43+8192], %r777;
	ld.shared.u32 	%r778, [%r95+6272];
	add.s32 	%r779, %r778, %r774;
	min.s32 	%r780, %r752, %r779;
	st.shared.u32 	[%r43+8320], %r780;
	ld.shared.u32 	%r781, [%r71+100];
	ld.shared.u32 	%r782, [%r77+6400];
	add.s32 	%r783, %r782, %r781;
	min.s32 	%r784, %r756, %r783;
	st.shared.u32 	[%r35], %r784;
	ld.shared.u32 	%r785, [%r71+100];
	ld.shared.u32 	%r786, [%r77+6528];
	add.s32 	%r787, %r786, %r785;
	min.s32 	%r788, %r760, %r787;
	st.shared.u32 	[%r35+128], %r788;
	ld.shared.u32 	%r789, [%r71+8292];
	add.s32 	%r790, %r782, %r789;
	min.s32 	%r791, %r763, %r790;
	st.shared.u32 	[%r35+8192], %r791;
	ld.shared.u32 	%r792, [%r71+8292];
	add.s32 	%r793, %r786, %r792;
	min.s32 	%r794, %r766, %r793;
	st.shared.u32 	[%r35+8320], %r794;
	ld.shared.u32 	%r795, [%r91+100];
	ld.shared.u32 	%r796, [%r95+6400];
	add.s32 	%r797, %r796, %r795;
	min.s32 	%r798, %r770, %r797;
	st.shared.u32 	[%r43], %r798;
	ld.shared.u32 	%r799, [%r95+6528];
	add.s32 	%r800, %r799, %r795;
	min.s32 	%r801, %r773, %r800;
	st.shared.u32 	[%r43+128], %r801;
	ld.shared.u32 	%r802, [%r91+8292];
	ld.shared.u32 	%r803, [%r95+6400];
	add.s32 	%r804, %r803, %r802;
	min.s32 	%r805, %r777, %r804;
	st.shared.u32 	[%r43+8192], %r805;
	ld.shared.u32 	%r806, [%r95+6528];
	add.s32 	%r807, %r806, %r802;
	min.s32 	%r808, %r780, %r807;
	st.shared.u32 	[%r43+8320], %r808;
	ld.shared.u32 	%r809, [%r71+104];
	ld.shared.u32 	%r810, [%r77+6656];
	add.s32 	%r811, %r810, %r809;
	min.s32 	%r812, %r784, %r811;
	st.shared.u32 	[%r35], %r812;
	ld.shared.u32 	%r813, [%r71+104];
	ld.shared.u32 	%r814, [%r77+6784];
	add.s32 	%r815, %r814, %r813;
	min.s32 	%r816, %r788, %r815;
	st.shared.u32 	[%r35+128], %r816;
	ld.shared.u32 	%r817, [%r71+8296];
	add.s32 	%r818, %r810, %r817;
	min.s32 	%r819, %r791, %r818;
	st.shared.u32 	[%r35+8192], %r819;
	ld.shared.u32 	%r820, [%r71+8296];
	add.s32 	%r821, %r814, %r820;
	min.s32 	%r822, %r794, %r821;
	st.shared.u32 	[%r35+8320], %r822;
	ld.shared.u32 	%r823, [%r91+104];
	ld.shared.u32 	%r824, [%r95+6656];
	add.s32 	%r825, %r824, %r823;
	min.s32 	%r826, %r798, %r825;
	st.shared.u32 	[%r43], %r826;
	ld.shared.u32 	%r827, [%r95+6784];
	add.s32 	%r828, %r827, %r823;
	min.s32 	%r829, %r801, %r828;
	st.shared.u32 	[%r43+128], %r829;
	ld.shared.u32 	%r830, [%r91+8296];
	ld.shared.u32 	%r831, [%r95+6656];
	add.s32 	%r832, %r831, %r830;
	min.s32 	%r833, %r805, %r832;
	st.shared.u32 	[%r43+8192], %r833;
	ld.shared.u32 	%r834, [%r95+6784];
	add.s32 	%r835, %r834, %r830;
	min.s32 	%r836, %r808, %r835;
	st.shared.u32 	[%r43+8320], %r836;
	ld.shared.u32 	%r837, [%r71+108];
	ld.shared.u32 	%r838, [%r77+6912];
	add.s32 	%r839, %r838, %r837;
	min.s32 	%r840, %r812, %r839;
	st.shared.u32 	[%r35], %r840;
	ld.shared.u32 	%r841, [%r71+108];
	ld.shared.u32 	%r842, [%r77+7040];
	add.s32 	%r843, %r842, %r841;
	min.s32 	%r844, %r816, %r843;
	st.shared.u32 	[%r35+128], %r844;
	ld.shared.u32 	%r845, [%r71+8300];
	add.s32 	%r846, %r838, %r845;
	min.s32 	%r847, %r819, %r846;
	st.shared.u32 	[%r35+8192], %r847;
	ld.shared.u32 	%r848, [%r71+8300];
	add.s32 	%r849, %r842, %r848;
	min.s32 	%r850, %r822, %r849;
	st.shared.u32 	[%r35+8320], %r850;
	ld.shared.u32 	%r851, [%r91+108];
	ld.shared.u32 	%r852, [%r95+6912];
	add.s32 	%r853, %r852, %r851;
	min.s32 	%r854, %r826, %r853;
	st.shared.u32 	[%r43], %r854;
	ld.shared.u32 	%r855, [%r95+7040];
	add.s32 	%r856, %r855, %r851;
	min.s32 	%r857, %r829, %r856;
	st.shared.u32 	[%r43+128], %r857;
	ld.shared.u32 	%r858, [%r91+8300];
	ld.shared.u32 	%r859, [%r95+6912];
	add.s32 	%r860, %r859, %r858;
	min.s32 	%r861, %r833, %r860;
	st.shared.u32 	[%r43+8192], %r861;
	ld.shared.u32 	%r862, [%r95+7040];
	add.s32 	%r863, %r862, %r858;
	min.s32 	%r864, %r836, %r863;
	st.shared.u32 	[%r43+8320], %r864;
	ld.shared.u32 	%r865, [%r71+112];
	ld.shared.u32 	%r866, [%r77+7168];
	add.s32 	%r867, %r866, %r865;
	min.s32 	%r868, %r840, %r867;
	st.shared.u32 	[%r35], %r868;
	ld.shared.u32 	%r869, [%r71+112];
	ld.shared.u32 	%r870, [%r77+7296];
	add.s32 	%r871, %r870, %r869;
	min.s32 	%r872, %r844, %r871;
	st.shared.u32 	[%r35+128], %r872;
	ld.shared.u32 	%r873, [%r71+8304];
	add.s32 	%r874, %r866, %r873;
	min.s32 	%r875, %r847, %r874;
	st.shared.u32 	[%r35+8192], %r875;
	ld.shared.u32 	%r876, [%r71+8304];
	add.s32 	%r877, %r870, %r876;
	min.s32 	%r878, %r850, %r877;
	st.shared.u32 	[%r35+8320], %r878;
	ld.shared.u32 	%r879, [%r91+112];
	ld.shared.u32 	%r880, [%r95+7168];
	add.s32 	%r881, %r880, %r879;
	min.s32 	%r882, %r854, %r881;
	st.shared.u32 	[%r43], %r882;
	ld.shared.u32 	%r883, [%r95+7296];
	add.s32 	%r884, %r883, %r879;
	min.s32 	%r885, %r857, %r884;
	st.shared.u32 	[%r43+128], %r885;
	ld.shared.u32 	%r886, [%r91+8304];
	ld.shared.u32 	%r887, [%r95+7168];
	add.s32 	%r888, %r887, %r886;
	min.s32 	%r889, %r861, %r888;
	st.shared.u32 	[%r43+8192], %r889;
	ld.shared.u32 	%r890, [%r95+7296];
	add.s32 	%r891, %r890, %r886;
	min.s32 	%r892, %r864, %r891;
	st.shared.u32 	[%r43+8320], %r892;
	ld.shared.u32 	%r893, [%r71+116];
	ld.shared.u32 	%r894, [%r77+7424];
	add.s32 	%r895, %r894, %r893;
	min.s32 	%r896, %r868, %r895;
	st.shared.u32 	[%r35], %r896;
	ld.shared.u32 	%r897, [%r71+116];
	ld.shared.u32 	%r898, [%r77+7552];
	add.s32 	%r899, %r898, %r897;
	min.s32 	%r900, %r872, %r899;
	st.shared.u32 	[%r35+128], %r900;
	ld.shared.u32 	%r901, [%r71+8308];
	add.s32 	%r902, %r894, %r901;
	min.s32 	%r903, %r875, %r902;
	st.shared.u32 	[%r35+8192], %r903;
	ld.shared.u32 	%r904, [%r71+8308];
	add.s32 	%r905, %r898, %r904;
	min.s32 	%r906, %r878, %r905;
	st.shared.u32 	[%r35+8320], %r906;
	ld.shared.u32 	%r907, [%r91+116];
	ld.shared.u32 	%r908, [%r95+7424];
	add.s32 	%r909, %r908, %r907;
	min.s32 	%r910, %r882, %r909;
	st.shared.u32 	[%r43], %r910;
	ld.shared.u32 	%r911, [%r95+7552];
	add.s32 	%r912, %r911, %r907;
	min.s32 	%r913, %r885, %r912;
	st.shared.u32 	[%r43+128], %r913;
	ld.shared.u32 	%r914, [%r91+8308];
	ld.shared.u32 	%r915, [%r95+7424];
	add.s32 	%r916, %r915, %r914;
	min.s32 	%r917, %r889, %r916;
	st.shared.u32 	[%r43+8192], %r917;
	ld.shared.u32 	%r918, [%r95+7552];
	add.s32 	%r919, %r918, %r914;
	min.s32 	%r920, %r892, %r919;
	st.shared.u32 	[%r43+8320], %r920;
	ld.shared.u32 	%r921, [%r71+120];
	ld.shared.u32 	%r922, [%r77+7680];
	add.s32 	%r923, %r922, %r921;
	min.s32 	%r924, %r896, %r923;
	st.shared.u32 	[%r35], %r924;
	ld.shared.u32 	%r925, [%r71+120];
	ld.shared.u32 	%r926, [%r77+7808];
	add.s32 	%r927, %r926, %r925;
	min.s32 	%r928, %r900, %r927;
	st.shared.u32 	[%r35+128], %r928;
	ld.shared.u32 	%r929, [%r71+8312];
	add.s32 	%r930, %r922, %r929;
	min.s32 	%r931, %r903, %r930;
	st.shared.u32 	[%r35+8192], %r931;
	ld.shared.u32 	%r932, [%r71+8312];
	add.s32 	%r933, %r926, %r932;
	min.s32 	%r934, %r906, %r933;
	st.shared.u32 	[%r35+8320], %r934;
	ld.shared.u32 	%r935, [%r91+120];
	ld.shared.u32 	%r936, [%r95+7680];
	add.s32 	%r937, %r936, %r935;
	min.s32 	%r938, %r910, %r937;
	st.shared.u32 	[%r43], %r938;
	ld.shared.u32 	%r939, [%r95+7808];
	add.s32 	%r940, %r939, %r935;
	min.s32 	%r941, %r913, %r940;
	st.shared.u32 	[%r43+128], %r941;
	ld.shared.u32 	%r942, [%r91+8312];
	ld.shared.u32 	%r943, [%r95+7680];
	add.s32 	%r944, %r943, %r942;
	min.s32 	%r945, %r917, %r944;
	st.shared.u32 	[%r43+8192], %r945;
	ld.shared.u32 	%r946, [%r95+7808];
	add.s32 	%r947, %r946, %r942;
	min.s32 	%r948, %r920, %r947;
	st.shared.u32 	[%r43+8320], %r948;
	ld.shared.u32 	%r949, [%r71+124];
	ld.shared.u32 	%r950, [%r77+7936];
	add.s32 	%r951, %r950, %r949;
	min.s32 	%r976, %r924, %r951;
	st.shared.u32 	[%r35], %r976;
	ld.shared.u32 	%r952, [%r71+124];
	ld.shared.u32 	%r953, [%r77+8064];
	add.s32 	%r954, %r953, %r952;
	min.s32 	%r975, %r928, %r954;
	st.shared.u32 	[%r35+128], %r975;
	ld.shared.u32 	%r955, [%r71+8316];
	add.s32 	%r956, %r950, %r955;
	min.s32 	%r974, %r931, %r956;
	st.shared.u32 	[%r35+8192], %r974;
	ld.shared.u32 	%r957, [%r71+8316];
	add.s32 	%r958, %r953, %r957;
	min.s32 	%r973, %r934, %r958;
	st.shared.u32 	[%r35+8320], %r973;
	ld.shared.u32 	%r959, [%r91+124];
	ld.shared.u32 	%r960, [%r95+7936];
	add.s32 	%r961, %r960, %r959;
	min.s32 	%r972, %r938, %r961;
	st.shared.u32 	[%r43], %r972;
	ld.shared.u32 	%r962, [%r95+8064];
	add.s32 	%r963, %r962, %r959;
	min.s32 	%r971, %r941, %r963;
	st.shared.u32 	[%r43+128], %r971;
	ld.shared.u32 	%r964, [%r91+8316];
	ld.shared.u32 	%r965, [%r95+7936];
	add.s32 	%r966, %r965, %r964;
	min.s32 	%r970, %r945, %r966;
	st.shared.u32 	[%r43+8192], %r970;
	ld.shared.u32 	%r967, [%r95+8064];
	add.s32 	%r968, %r967, %r964;
	min.s32 	%r969, %r948, %r968;
	st.shared.u32 	[%r43+8320], %r969;
	add.s32 	%r977, %r977, 32;
	setp.ne.s32 	%p2, %r977, 64;
	@%p2 bra 	$L__BB1_1;
	ld.param.u64 	%rd26, [_Z6Phase2Piii_param_0];
	cvta.to.global.u64 	%rd18, %rd26;
	add.s64 	%rd20, %rd18, %rd14;
	st.global.u32 	[%rd20], %r976;
	st.global.u32 	[%rd20+128], %r975;
	add.s64 	%rd22, %rd20, %rd15;
	st.global.u32 	[%rd22], %r974;
	st.global.u32 	[%rd22+128], %r973;
	add.s64 	%rd24, %rd18, %rd17;
	st.global.u32 	[%rd24], %r972;
	st.global.u32 	[%rd24+128], %r971;
	add.s64 	%rd25, %rd24, %rd15;
	st.global.u32 	[%rd25], %r970;
	st.global.u32 	[%rd25+128], %r969;
	ret;

}
	// .globl	_Z6Phase3Piii
.visible .entry _Z6Phase3Piii(
	.param .u64 .ptr .align 1 _Z6Phase3Piii_param_0,
	.param .u32 _Z6Phase3Piii_param_1,
	.param .u32 _Z6Phase3Piii_param_2
)
{
	.reg .pred 	%p<4>;
	.reg .b32 	%r<447>;
	.reg .b64 	%rd<17>;
	// demoted variable
	.shared .align 4 .b8 _ZZ6Phase3PiiiE3ROW[16384];
	// demoted variable
	.shared .align 4 .b8 _ZZ6Phase3PiiiE3COL[16384];
	ld.param.u64 	%rd11, [_Z6Phase3Piii_param_0];
	ld.param.u32 	%r30, [_Z6Phase3Piii_param_1];
	ld.param.u32 	%r31, [_Z6Phase3Piii_param_2];
	cvta.to.global.u64 	%rd12, %rd11;
	mov.u32 	%r32, %tid.y;
	mov.u32 	%r33, %tid.x;
	mov.u32 	%r34, %ctaid.y;
	setp.lt.u32 	%p1, %r34, %r30;
	shl.b32 	%r35, %r34, 6;
	add.s32 	%r36, %r35, 64;
	selp.b32 	%r37, %r35, %r36, %p1;
	mov.u32 	%r38, %ctaid.x;
	setp.lt.u32 	%p2, %r38, %r30;
	shl.b32 	%r39, %r38, 6;
	add.s32 	%r40, %r39, 64;
	selp.b32 	%r41, %r39, %r40, %p2;
	mul.lo.s32 	%r42, %r37, %r31;
	shl.b32 	%r43, %r30, 6;
	mul.lo.s32 	%r44, %r31, %r32;
	add.s32 	%r45, %r43, %r33;
	add.s32 	%r46, %r45, %r44;
	add.s32 	%r47, %r46, %r42;
	add.s32 	%r48, %r41, %r33;
	add.s32 	%r49, %r48, %r44;
	mad.lo.s32 	%r50, %r43, %r31, %r49;
	add.s32 	%r51, %r49, %r42;
	shl.b32 	%r52, %r32, 8;
	mov.u32 	%r53, _ZZ6Phase3PiiiE3ROW;
	add.s32 	%r54, %r53, %r52;
	shl.b32 	%r55, %r33, 2;
	add.s32 	%r21, %r54, %r55;
	mul.wide.s32 	%rd13, %r47, 4;
	add.s64 	%rd3, %rd11, %rd13;
	// begin inline asm
	cp.async.ca.shared.global [%r21], [%rd3], 4, 4;
	// end inline asm
	add.s32 	%r22, %r21, 128;
	add.s64 	%rd4, %rd3, 128;
	// begin inline asm
	cp.async.ca.shared.global [%r22], [%rd4], 4, 4;
	// end inline asm
	add.s32 	%r23, %r21, 8192;
	shl.b32 	%r56, %r31, 5;
	mul.wide.s32 	%rd14, %r56, 4;
	add.s64 	%rd5, %rd3, %rd14;
	// begin inline asm
	cp.async.ca.shared.global [%r23], [%rd5], 4, 4;
	// end inline asm
	add.s32 	%r24, %r21, 8320;
	add.s64 	%rd6, %rd5, 128;
	// begin inline asm
	cp.async.ca.shared.global [%r24], [%rd6], 4, 4;
	// end inline asm
	mov.u32 	%r57, _ZZ6Phase3PiiiE3COL;
	add.s32 	%r58, %r57, %r52;
	add.s32 	%r25, %r58, %r55;
	mul.wide.s32 	%rd15, %r50, 4;
	add.s64 	%rd7, %rd11, %rd15;
	// begin inline asm
	cp.async.ca.shared.global [%r25], [%rd7], 4, 4;
	// end inline asm
	add.s32 	%r26, %r25, 128;
	add.s64 	%rd8, %rd7, 128;
	// begin inline asm
	cp.async.ca.shared.global [%r26], [%rd8], 4, 4;
	// end inline asm
	add.s32 	%r27, %r25, 8192;
	add.s64 	%rd9, %rd7, %rd14;
	// begin inline asm
	cp.async.ca.shared.global [%r27], [%rd9], 4, 4;
	// end inline asm
	add.s32 	%r28, %r25, 8320;
	add.s64 	%rd10, %rd9, 128;
	// begin inline asm
	cp.async.ca.shared.global [%r28], [%rd10], 4, 4;
	// end inline asm
	mul.wide.s32 	%rd16, %r51, 4;
	add.s64 	%rd1, %rd12, %rd16;
	ld.global.u32 	%r446, [%rd1];
	ld.global.u32 	%r445, [%rd1+128];
	add.s64 	%rd2, %rd1, %rd14;
	ld.global.u32 	%r444, [%rd2];
	ld.global.u32 	%r443, [%rd2+128];
	bar.sync 	0;
	add.s32 	%r441, %r54, 8192;
	add.s32 	%r59, %r55, %r57;
	add.s32 	%r440, %r59, 4096;
	mov.b32 	%r442, 8192;
$L__BB2_1:
	.pragma "nounroll";
	ld.shared.u32 	%r60, [%r441+-8192];
	ld.shared.u32 	%r61, [%r440+-4096];
	add.s32 	%r62, %r61, %r60;
	min.s32 	%r63, %r446, %r62;
	ld.shared.u32 	%r64, [%r440+-3968];
	add.s32 	%r65, %r64, %r60;
	min.s32 	%r66, %r445, %r65;
	ld.shared.u32 	%r67, [%r441];
	add.s32 	%r68, %r61, %r67;
	min.s32 	%r69, %r444, %r68;
	add.s32 	%r70, %r64, %r67;
	min.s32 	%r71, %r443, %r70;
	ld.shared.u32 	%r72, [%r441+-8188];
	ld.shared.u32 	%r73, [%r440+-3840];
	add.s32 	%r74, %r73, %r72;
	min.s32 	%r75, %r63, %r74;
	ld.shared.u32 	%r76, [%r440+-3712];
	add.s32 	%r77, %r76, %r72;
	min.s32 	%r78, %r66, %r77;
	ld.shared.u32 	%r79, [%r441+4];
	add.s32 	%r80, %r73, %r79;
	min.s32 	%r81, %r69, %r80;
	add.s32 	%r82, %r76, %r79;
	min.s32 	%r83, %r71, %r82;
	ld.shared.u32 	%r84, [%r441+-8184];
	ld.shared.u32 	%r85, [%r440+-3584];
	add.s32 	%r86, %r85, %r84;
	min.s32 	%r87, %r75, %r86;
	ld.shared.u32 	%r88, [%r440+-3456];
	add.s32 	%r89, %r88, %r84;
	min.s32 	%r90, %r78, %r89;
	ld.shared.u32 	%r91, [%r441+8];
	add.s32 	%r92, %r85, %r91;
	min.s32 	%r93, %r81, %r92;
	add.s32 	%r94, %r88, %r91;
	min.s32 	%r95, %r83, %r94;
	ld.shared.u32 	%r96, [%r441+-8180];
	ld.shared.u32 	%r97, [%r440+-3328];
	add.s32 	%r98, %r97, %r96;
	min.s32 	%r99, %r87, %r98;
	ld.shared.u32 	%r100, [%r440+-3200];
	add.s32 	%r101, %r100, %r96;
	min.s32 	%r102, %r90, %r101;
	ld.shared.u32 	%r103, [%r441+12];
	add.s32 	%r104, %r97, %r103;
	min.s32 	%r105, %r93, %r104;
	add.s32 	%r106, %r100, %r103;
	min.s32 	%r107, %r95, %r106;
	ld.shared.u32 	%r108, [%r441+-8176];
	ld.shared.u32 	%r109, [%r440+-3072];
	add.s32 	%r110, %r109, %r108;
	min.s32 	%r111, %r99, %r110;
	ld.shared.u32 	%r112, [%r440+-2944];
	add.s32 	%r113, %r112, %r108;
	min.s32 	%r114, %r102, %r113;
	ld.shared.u32 	%r115, [%r441+16];
	add.s32 	%r116, %r109, %r115;
	min.s32 	%r117, %r105, %r116;
	add.s32 	%r118, %r112, %r115;
	min.s32 	%r119, %r107, %r118;
	ld.shared.u32 	%r120, [%r441+-8172];
	ld.shared.u32 	%r121, [%r440+-2816];
	add.s32 	%r122, %r121, %r120;
	min.s32 	%r123, %r111, %r122;
	ld.shared.u32 	%r124, [%r440+-2688];
	add.s32 	%r125, %r124, %r120;
	min.s32 	%r126, %r114, %r125;
	ld.shared.u32 	%r127, [%r441+20];
	add.s32 	%r128, %r121, %r127;
	min.s32 	%r129, %r117, %r128;
	add.s32 	%r130, %r124, %r127;
	min.s32 	%r131, %r119, %r130;
	ld.shared.u32 	%r132, [%r441+-8168];
	ld.shared.u32 	%r133, [%r440+-2560];
	add.s32 	%r134, %r133, %r132;
	min.s32 	%r135, %r123, %r134;
	ld.shared.u32 	%r136, [%r440+-2432];
	add.s32 	%r137, %r136, %r132;
	min.s32 	%r138, %r126, %r137;
	ld.shared.u32 	%r139, [%r441+24];
	add.s32 	%r140, %r133, %r139;
	min.s32 	%r141, %r129, %r140;
	add.s32 	%r142, %r136, %r139;
	min.s32 	%r143, %r131, %r142;
	ld.shared.u32 	%r144, [%r441+-8164];
	ld.shared.u32 	%r145, [%r440+-2304];
	add.s32 	%r146, %r145, %r144;
	min.s32 	%r147, %r135, %r146;
	ld.shared.u32 	%r148, [%r440+-2176];
	add.s32 	%r149, %r148, %r144;
	min.s32 	%r150, %r138, %r149;
	ld.shared.u32 	%r151, [%r441+28];
	add.s32 	%r152, %r145, %r151;
	min.s32 	%r153, %r141, %r152;
	add.s32 	%r154, %r148, %r151;
	min.s32 	%r155, %r143, %r154;
	ld.shared.u32 	%r156, [%r441+-8160];
	ld.shared.u32 	%r157, [%r440+-2048];
	add.s32 	%r158, %r157, %r156;
	min.s32 	%r159, %r147, %r158;
	ld.shared.u32 	%r160, [%r440+-1920];
	add.s32 	%r161, %r160, %r156;
	min.s32 	%r162, %r150, %r161;
	ld.shared.u32 	%r163, [%r441+32];
	add.s32 	%r164, %r157, %r163;
	min.s32 	%r165, %r153, %r164;
	add.s32 	%r166, %r160, %r163;
	min.s32 	%r167, %r155, %r166;
	ld.shared.u32 	%r168, [%r441+-8156];
	ld.shared.u32 	%r169, [%r440+-1792];
	add.s32 	%r170, %r169, %r168;
	min.s32 	%r171, %r159, %r170;
	ld.shared.u32 	%r172, [%r440+-1664];
	add.s32 	%r173, %r172, %r168;
	min.s32 	%r174, %r162, %r173;
	ld.shared.u32 	%r175, [%r441+36];
	add.s32 	%r176, %r169, %r175;
	min.s32 	%r177, %r165, %r176;
	add.s32 	%r178, %r172, %r175;
	min.s32 	%r179, %r167, %r178;
	ld.shared.u32 	%r180, [%r441+-8152];
	ld.shared.u32 	%r181, [%r440+-1536];
	add.s32 	%r182, %r181, %r180;
	min.s32 	%r183, %r171, %r182;
	ld.shared.u32 	%r184, [%r440+-1408];
	add.s32 	%r185, %r184, %r180;
	min.s32 	%r186, %r174, %r185;
	ld.shared.u32 	%r187, [%r441+40];
	add.s32 	%r188, %r181, %r187;
	min.s32 	%r189, %r177, %r188;
	add.s32 	%r190, %r184, %r187;
	min.s32 	%r191, %r179, %r190;
	ld.shared.u32 	%r192, [%r441+-8148];
	ld.shared.u32 	%r193, [%r440+-1280];
	add.s32 	%r194, %r193, %r192;
	min.s32 	%r195, %r183, %r194;
	ld.shared.u32 	%r196, [%r440+-1152];
	add.s32 	%r197, %r196, %r192;
	min.s32 	%r198, %r186, %r197;
	ld.shared.u32 	%r199, [%r441+44];
	add.s32 	%r200, %r193, %r199;
	min.s32 	%r201, %r189, %r200;
	add.s32 	%r202, %r196, %r199;
	min.s32 	%r203, %r191, %r202;
	ld.shared.u32 	%r204, [%r441+-8144];
	ld.shared.u32 	%r205, [%r440+-1024];
	add.s32 	%r206, %r205, %r204;
	min.s32 	%r207, %r195, %r206;
	ld.shared.u32 	%r208, [%r440+-896];
	add.s32 	%r209, %r208, %r204;
	min.s32 	%r210, %r198, %r209;
	ld.shared.u32 	%r211, [%r441+48];
	add.s32 	%r212, %r205, %r211;
	min.s32 	%r213, %r201, %r212;
	add.s32 	%r214, %r208, %r211;
	min.s32 	%r215, %r203, %r214;
	ld.shared.u32 	%r216, [%r441+-8140];
	ld.shared.u32 	%r217, [%r440+-768];
	add.s32 	%r218, %r217, %r216;
	min.s32 	%r219, %r207, %r218;
	ld.shared.u32 	%r220, [%r440+-640];
	add.s32 	%r221, %r220, %r216;
	min.s32 	%r222, %r210, %r221;
	ld.shared.u32 	%r223, [%r441+52];
	add.s32 	%r224, %r217, %r223;
	min.s32 	%r225, %r213, %r224;
	add.s32 	%r226, %r220, %r223;
	min.s32 	%r227, %r215, %r226;
	ld.shared.u32 	%r228, [%r441+-8136];
	ld.shared.u32 	%r229, [%r440+-512];
	add.s32 	%r230, %r229, %r228;
	min.s32 	%r231, %r219, %r230;
	ld.shared.u32 	%r232, [%r440+-384];
	add.s32 	%r233, %r232, %r228;
	min.s32 	%r234, %r222, %r233;
	ld.shared.u32 	%r235, [%r441+56];
	add.s32 	%r236, %r229, %r235;
	min.s32 	%r237, %r225, %r236;
	add.s32 	%r238, %r232, %r235;
	min.s32 	%r239, %r227, %r238;
	ld.shared.u32 	%r240, [%r441+-8132];
	ld.shared.u32 	%r241, [%r440+-256];
	add.s32 	%r242, %r241, %r240;
	min.s32 	%r243, %r231, %r242;
	ld.shared.u32 	%r244, [%r440+-128];
	add.s32 	%r245, %r244, %r240;
	min.s32 	%r246, %r234, %r245;
	ld.shared.u32 	%r247, [%r441+60];
	add.s32 	%r248, %r241, %r247;
	min.s32 	%r249, %r237, %r248;
	add.s32 	%r250, %r244, %r247;
	min.s32 	%r251, %r239, %r250;
	ld.shared.u32 	%r252, [%r441+-8128];
	ld.shared.u32 	%r253, [%r440];
	add.s32 	%r254, %r253, %r252;
	min.s32 	%r255, %r243, %r254;
	ld.shared.u32 	%r256, [%r440+128];
	add.s32 	%r257, %r256, %r252;
	min.s32 	%r258, %r246, %r257;
	ld.shared.u32 	%r259, [%r441+64];
	add.s32 	%r260, %r253, %r259;
	min.s32 	%r261, %r249, %r260;
	add.s32 	%r262, %r256, %r259;
	min.s32 	%r263, %r251, %r262;
	ld.shared.u32 	%r264, [%r441+-8124];
	ld.shared.u32 	%r265, [%r440+256];
	add.s32 	%r266, %r265, %r264;
	min.s32 	%r267, %r255, %r266;
	ld.shared.u32 	%r268, [%r440+384];
	add.s32 	%r269, %r268, %r264;
	min.s32 	%r270, %r258, %r269;
	ld.shared.u32 	%r271, [%r441+68];
	add.s32 	%r272, %r265, %r271;
	min.s32 	%r273, %r261, %r272;
	add.s32 	%r274, %r268, %r271;
	min.s32 	%r275, %r263, %r274;
	ld.shared.u32 	%r276, [%r441+-8120];
	ld.shared.u32 	%r277, [%r440+512];
	add.s32 	%r278, %r277, %r276;
	min.s32 	%r279, %r267, %r278;
	ld.shared.u32 	%r280, [%r440+640];
	add.s32 	%r281, %r280, %r276;
	min.s32 	%r282, %r270, %r281;
	ld.shared.u32 	%r283, [%r441+72];
	add.s32 	%r284, %r277, %r283;
	min.s32 	%r285, %r273, %r284;
	add.s32 	%r286, %r280, %r283;
	min.s32 	%r287, %r275, %r286;
	ld.shared.u32 	%r288, [%r441+-8116];
	ld.shared.u32 	%r289, [%r440+768];
	add.s32 	%r290, %r289, %r288;
	min.s32 	%r291, %r279, %r290;
	ld.shared.u32 	%r292, [%r440+896];
	add.s32 	%r293, %r292, %r288;
	min.s32 	%r294, %r282, %r293;
	ld.shared.u32 	%r295, [%r441+76];
	add.s32 	%r296, %r289, %r295;
	min.s32 	%r297, %r285, %r296;
	add.s32 	%r298, %r292, %r295;
	min.s32 	%r299, %r287, %r298;
	ld.shared.u32 	%r300, [%r441+-8112];
	ld.shared.u32 	%r301, [%r440+1024];
	add.s32 	%r302, %r301, %r300;
	min.s32 	%r303, %r291, %r302;
	ld.shared.u32 	%r304, [%r440+1152];
	add.s32 	%r305, %r304, %r300;
	min.s32 	%r306, %r294, %r305;
	ld.shared.u32 	%r307, [%r441+80];
	add.s32 	%r308, %r301, %r307;
	min.s32 	%r309, %r297, %r308;
	add.s32 	%r310, %r304, %r307;
	min.s32 	%r311, %r299, %r310;
	ld.shared.u32 	%r312, [%r441+-8108];
	ld.shared.u32 	%r313, [%r440+1280];
	add.s32 	%r314, %r313, %r312;
	min.s32 	%r315, %r303, %r314;
	ld.shared.u32 	%r316, [%r440+1408];
	add.s32 	%r317, %r316, %r312;
	min.s32 	%r318, %r306, %r317;
	ld.shared.u32 	%r319, [%r441+84];
	add.s32 	%r320, %r313, %r319;
	min.s32 	%r321, %r309, %r320;
	add.s32 	%r322, %r316, %r319;
	min.s32 	%r323, %r311, %r322;
	ld.shared.u32 	%r324, [%r441+-8104];
	ld.shared.u32 	%r325, [%r440+1536];
	add.s32 	%r326, %r325, %r324;
	min.s32 	%r327, %r315, %r326;
	ld.shared.u32 	%r328, [%r440+1664];
	add.s32 	%r329, %r328, %r324;
	min.s32 	%r330, %r318, %r329;
	ld.shared.u32 	%r331, [%r441+88];
	add.s32 	%r332, %r325, %r331;
	min.s32 	%r333, %r321, %r332;
	add.s32 	%r334, %r328, %r331;
	min.s32 	%r335, %r323, %r334;
	ld.shared.u32 	%r336, [%r441+-8100];
	ld.shared.u32 	%r337, [%r440+1792];
	add.s32 	%r338, %r337, %r336;
	min.s32 	%r339, %r327, %r338;
	ld.shared.u32 	%r340, [%r440+1920];
	add.s32 	%r341, %r340, %r336;
	min.s32 	%r342, %r330, %r341;
	ld.shared.u32 	%r343, [%r441+92];
	add.s32 	%r344, %r337, %r343;
	min.s32 	%r345, %r333, %r344;
	add.s32 	%r346, %r340, %r343;
	min.s32 	%r347, %r335, %r346;
	ld.shared.u32 	%r348, [%r441+-8096];
	ld.shared.u32 	%r349, [%r440+2048];
	add.s32 	%r350, %r349, %r348;
	min.s32 	%r351, %r339, %r350;
	ld.shared.u32 	%r352, [%r440+2176];
	add.s32 	%r353, %r352, %r348;
	min.s32 	%r354, %r342, %r353;
	ld.shared.u32 	%r355, [%r441+96];
	add.s32 	%r356, %r349, %r355;
	min.s32 	%r357, %r345, %r356;
	add.s32 	%r358, %r352, %r355;
	min.s32 	%r359, %r347, %r358;
	ld.shared.u32 	%r360, [%r441+-8092];
	ld.shared.u32 	%r361, [%r440+2304];
	add.s32 	%r362, %r361, %r360;
	min.s32 	%r363, %r351, %r362;
	ld.shared.u32 	%r364, [%r440+2432];
	add.s32 	%r365, %r364, %r360;
	min.s32 	%r366, %r354, %r365;
	ld.shared.u32 	%r367, [%r441+100];
	add.s32 	%r368, %r361, %r367;
	min.s32 	%r369, %r357, %r368;
	add.s32 	%r370, %r364, %r367;
	min.s32 	%r371, %r359, %r370;
	ld.shared.u32 	%r372, [%r441+-8088];
	ld.shared.u32 	%r373, [%r440+2560];
	add.s32 	%r374, %r373, %r372;
	min.s32 	%r375, %r363, %r374;
	ld.shared.u32 	%r376, [%r440+2688];
	add.s32 	%r377, %r376, %r372;
	min.s32 	%r378, %r366, %r377;
	ld.shared.u32 	%r379, [%r441+104];
	add.s32 	%r380, %r373, %r379;
	min.s32 	%r381, %r369, %r380;
	add.s32 	%r382, %r376, %r379;
	min.s32 	%r383, %r371, %r382;
	ld.shared.u32 	%r384, [%r441+-8084];
	ld.shared.u32 	%r385, [%r440+2816];
	add.s32 	%r386, %r385, %r384;
	min.s32 	%r387, %r375, %r386;
	ld.shared.u32 	%r388, [%r440+2944];
	add.s32 	%r389, %r388, %r384;
	min.s32 	%r390, %r378, %r389;
	ld.shared.u32 	%r391, [%r441+108];
	add.s32 	%r392, %r385, %r391;
	min.s32 	%r393, %r381, %r392;
	add.s32 	%r394, %r388, %r391;
	min.s32 	%r395, %r383, %r394;
	ld.shared.u32 	%r396, [%r441+-8080];
	ld.shared.u32 	%r397, [%r440+3072];
	add.s32 	%r398, %r397, %r396;
	min.s32 	%r399, %r387, %r398;
	ld.shared.u32 	%r400, [%r440+3200];
	add.s32 	%r401, %r400, %r396;
	min.s32 	%r402, %r390, %r401;
	ld.shared.u32 	%r403, [%r441+112];
	add.s32 	%r404, %r397, %r403;
	min.s32 	%r405, %r393, %r404;
	add.s32 	%r406, %r400, %r403;
	min.s32 	%r407, %r395, %r406;
	ld.shared.u32 	%r408, [%r441+-8076];
	ld.shared.u32 	%r409, [%r440+3328];
	add.s32 	%r410, %r409, %r408;
	min.s32 	%r411, %r399, %r410;
	ld.shared.u32 	%r412, [%r440+3456];
	add.s32 	%r413, %r412, %r408;
	min.s32 	%r414, %r402, %r413;
	ld.shared.u32 	%r415, [%r441+116];
	add.s32 	%r416, %r409, %r415;
	min.s32 	%r417, %r405, %r416;
	add.s32 	%r418, %r412, %r415;
	min.s32 	%r419, %r407, %r418;
	ld.shared.u32 	%r420, [%r441+-8072];
	ld.shared.u32 	%r421, [%r440+3584];
	add.s32 	%r422, %r421, %r420;
	min.s32 	%r423, %r411, %r422;
	ld.shared.u32 	%r424, [%r440+3712];
	add.s32 	%r425, %r424, %r420;
	min.s32 	%r426, %r414, %r425;
	ld.shared.u32 	%r427, [%r441+120];
	add.s32 	%r428, %r421, %r427;
	min.s32 	%r429, %r417, %r428;
	add.s32 	%r430, %r424, %r427;
	min.s32 	%r431, %r419, %r430;
	ld.shared.u32 	%r432, [%r441+-8068];
	ld.shared.u32 	%r433, [%r440+3840];
	add.s32 	%r434, %r433, %r432;
	min.s32 	%r446, %r423, %r434;
	ld.shared.u32 	%r435, [%r440+3968];
	add.s32 	%r436, %r435, %r432;
	min.s32 	%r445, %r426, %r436;
	ld.shared.u32 	%r437, [%r441+124];
	add.s32 	%r438, %r433, %r437;
	min.s32 	%r444, %r429, %r438;
	add.s32 	%r439, %r435, %r437;
	min.s32 	%r443, %r431, %r439;
	add.s32 	%r442, %r442, 128;
	add.s32 	%r441, %r441, 128;
	add.s32 	%r440, %r440, 8192;
	setp.ne.s32 	%p3, %r442, 8448;
	@%p3 bra 	$L__BB2_1;
	st.global.u32 	[%rd1], %r446;
	st.global.u32 	[%rd1+128], %r445;
	st.global.u32 	[%rd2], %r444;
	st.global.u32 	[%rd2+128], %r443;
	ret;

}


// ===== COMPILED SASS (sm_100) =====

	.target	sm_100

	.elftype	@"ET_EXEC"


//--------------------- .note.nv.tkinfo           --------------------------
	.section	.note.nv.tkinfo,"",@"SHT_NOTE"
	.sectionflags	@"SHF_NOTE_NV_TKINFO"
	.tkinfo
        /*0018*/ 	.word	0x00000002
        /*0030*/ 	.string	""
        /*0030*/ 	.string	"ptxas"
        /*0030*/ 	.string	"Cuda compilation tools, release 13.0, V13.0.88"
        /*0030*/ 	.string	"Build cuda_13.0.r13.0/compiler.36424714_0"
        /*0030*/ 	.string	"-arch sm_100 -m 64 "



//--------------------- .note.nv.cuinfo           --------------------------
	.section	.note.nv.cuinfo,"",@"SHT_NOTE"
	.sectionflags	@"SHF_NOTE_NV_CUINFO"
        /*0018*/ 	.short	0x0002
        /*001a*/ 	.short	0x0064
        /*001c*/ 	.short	0x0082
	.zero		2


//--------------------- .nv.info                  --------------------------
	.section	.nv.info,"",@"SHT_CUDA_INFO"
	.align	4


	//----- nvinfo : EIATTR_REGCOUNT
	.align		4
        /*0000*/ 	.byte	0x04, 0x2f
        /*0002*/ 	.short	(.L_1 - .L_0)
	.align		4
.L_0:
        /*0004*/ 	.word	index@(_Z6Phase1Piii)
        /*0008*/ 	.word	0x00000012


	//----- nvinfo : EIATTR_FRAME_SIZE
	.align		4
.L_1:
        /*000c*/ 	.byte	0x04, 0x11
        /*000e*/ 	.short	(.L_3 - .L_2)
	.align		4
.L_2:
        /*0010*/ 	.word	index@(_Z6Phase1Piii)
        /*0014*/ 	.word	0x00000000


	//----- nvinfo : EIATTR_REGCOUNT
	.align		4
.L_3:
        /*0018*/ 	.byte	0x04, 0x2f
        /*001a*/ 	.short	(.L_5 - .L_4)
	.align		4
.L_4:
        /*001c*/ 	.word	index@(_Z6Phase2Piii)
        /*0020*/ 	.word	0x00000020


	//----- nvinfo : EIATTR_FRAME_SIZE
	.align		4
.L_5:
        /*0024*/ 	.byte	0x04, 0x11
        /*0026*/ 	.short	(.L_7 - .L_6)
	.align		4
.L_6:
        /*0028*/ 	.word	index@(_Z6Phase2Piii)
        /*002c*/ 	.word	0x00000000


	//----- nvinfo : EIATTR_REGCOUNT
	.align		4
.L_7:
        /*0030*/ 	.byte	0x04, 0x2f
        /*0032*/ 	.short	(.L_9 - .L_8)
	.align		4
.L_8:
        /*0034*/ 	.word	index@(_Z6Phase3Piii)
        /*0038*/ 	.word	0x00000020


	//----- nvinfo : EIATTR_FRAME_SIZE
	.align		4
.L_9:
        /*003c*/ 	.byte	0x04, 0x11
        /*003e*/ 	.short	(.L_11 - .L_10)
	.align		4
.L_10:
        /*0040*/ 	.word	index@(_Z6Phase3Piii)
        /*0044*/ 	.word	0x00000000


	//----- nvinfo : EIATTR_MIN_STACK_SIZE
	.align		4
.L_11:
        /*0048*/ 	.byte	0x04, 0x12
        /*004a*/ 	.short	(.L_13 - .L_12)
	.align		4
.L_12:
        /*004c*/ 	.word	index@(_Z6Phase3Piii)
        /*0050*/ 	.word	0x00000000


	//----- nvinfo : EIATTR_MIN_STACK_SIZE
	.align		4
.L_13:
        /*0054*/ 	.byte	0x04, 0x12
        /*0056*/ 	.short	(.L_15 - .L_14)
	.align		4
.L_14:
        /*0058*/ 	.word	index@(_Z6Phase2Piii)
        /*005c*/ 	.word	0x00000000


	//----- nvinfo : EIATTR_MIN_STACK_SIZE
	.align		4
.L_15:
        /*0060*/ 	.byte	0x04, 0x12
        /*0062*/ 	.short	(.L_17 - .L_16)
	.align		4
.L_16:
        /*0064*/ 	.word	index@(_Z6Phase1Piii)
        /*0068*/ 	.word	0x00000000
.L_17:


//--------------------- .nv.compat                --------------------------
	.section	.nv.compat,"",@"SHT_CUDA_COMPAT_INFO"
	.align	4
        /*0000*/ 	.byte	0x02, 0x09, 0x00, 0x00, 0x02, 0x02, 0x01, 0x00, 0x02, 0x05, 0x05, 0x00, 0x03, 0x07, 0x01, 0x01
        /*0010*/ 	.byte	0x02, 0x03, 0x00, 0x00, 0x02, 0x06, 0x01, 0x00, 0x04, 0x0b, 0x08, 0x00, 0x09, 0x00, 0x00, 0x00
        /*0020*/ 	.byte	0x00, 0x00, 0x00, 0x00


//--------------------- .nv.info._Z6Phase3Piii    --------------------------
	.section	.nv.info._Z6Phase3Piii,"",@"SHT_CUDA_INFO"
	.sectionflags	@""
	.align	4


	//----- nvinfo : EIATTR_CUDA_API_VERSION
	.align		4
        /*0000*/ 	.byte	0x04, 0x37
        /*0002*/ 	.short	(.L_19 - .L_18)
.L_18:
        /*0004*/ 	.word	0x00000082


	//----- nvinfo : EIATTR_KPARAM_INFO
	.align		4
.L_19:
        /*0008*/ 	.byte	0x04, 0x17
        /*000a*/ 	.short	(.L_21 - .L_20)
.L_20:
        /*000c*/ 	.word	0x00000000
        /*0010*/ 	.short	0x0002
        /*0012*/ 	.short	0x000c
        /*0014*/ 	.byte	0x00, 0xf0, 0x11, 0x00


	//----- nvinfo : EIATTR_KPARAM_INFO
	.align		4
.L_21:
        /*0018*/ 	.byte	0x04, 0x17
        /*001a*/ 	.short	(.L_23 - .L_22)
.L_22:
        /*001c*/ 	.word	0x00000000
        /*0020*/ 	.short	0x0001
        /*0022*/ 	.short	0x0008
        /*0024*/ 	.byte	0x00, 0xf0, 0x11, 0x00


	//----- nvinfo : EIATTR_KPARAM_INFO
	.align		4
.L_23:
        /*0028*/ 	.byte	0x04, 0x17
        /*002a*/ 	.short	(.L_25 - .L_24)
.L_24:
        /*002c*/ 	.word	0x00000000
        /*0030*/ 	.short	0x0000
        /*0032*/ 	.short	0x0000
        /*0034*/ 	.byte	0x00, 0xf5, 0x21, 0x00


	//----- nvinfo : EIATTR_SPARSE_MMA_MASK
	.align		4
.L_25:
        /*0038*/ 	.byte	0x03, 0x50
        /*003a*/ 	.short	0x0000


	//----- nvinfo : EIATTR_MAXREG_COUNT
	.align		4
        /*003c*/ 	.byte	0x03, 0x1b
        /*003e*/ 	.short	0x00ff


	//----- nvinfo : EIATTR_NUM_BARRIERS
	.align		4
        /*0040*/ 	.byte	0x02, 0x4c
        /*0042*/ 	.byte	0x01
	.zero		1


	//----- nvinfo : EIATTR_MERCURY_ISA_VERSION
	.align		4
        /*0044*/ 	.byte	0x03, 0x5f
        /*0046*/ 	.short	0x0101


	//----- nvinfo : EIATTR_VRC_CTA_INIT_COUNT
	.align		4
        /*0048*/ 	.byte	0x02, 0x4a
	.zero		1
	.zero		1


	//----- nvinfo : EIATTR_EXIT_INSTR_OFFSETS
	.align		4
        /*004c*/ 	.byte	0x04, 0x1c
        /*004e*/ 	.short	(.L_27 - .L_26)


	//   ....[0]....
.L_26:
        /*0050*/ 	.word	0x00001130


	//----- nvinfo : EIATTR_CBANK_PARAM_SIZE
	.align		4
.L_27:
        /*0054*/ 	.byte	0x03, 0x19
        /*0056*/ 	.short	0x0010


	//----- nvinfo : EIATTR_PARAM_CBANK
	.align		4
        /*0058*/ 	.byte	0x04, 0x0a
        /*005a*/ 	.short	(.L_29 - .L_28)
	.align		4
.L_28:
        /*005c*/ 	.word	index@(.nv.constant0._Z6Phase3Piii)
        /*0060*/ 	.short	0x0380
        /*0062*/ 	.short	0x0010


	//----- nvinfo : EIATTR_SW_WAR
	.align		4
.L_29:
        /*0064*/ 	.byte	0x04, 0x36
        /*0066*/ 	.short	(.L_31 - .L_30)
.L_30:
        /*0068*/ 	.word	0x00000008
.L_31:


//--------------------- .nv.info._Z6Phase2Piii    --------------------------
	.section	.nv.info._Z6Phase2Piii,"",@"SHT_CUDA_INFO"
	.sectionflags	@""
	.align	4


	//----- nvinfo : EIATTR_CUDA_API_VERSION
	.align		4
        /*0000*/ 	.byte	0x04, 0x37
        /*0002*/ 	.short	(.L_33 - .L_32)
.L_32:
        /*0004*/ 	.word	0x00000082


	//----- nvinfo : EIATTR_KPARAM_INFO
	.align		4
.L_33:
        /*0008*/ 	.byte	0x04, 0x17
        /*000a*/ 	.short	(.L_35 - .L_34)
.L_34:
        /*000c*/ 	.word	0x00000000
        /*0010*/ 	.short	0x0002
        /*0012*/ 	.short	0x000c
        /*0014*/ 	.byte	0x00, 0xf0, 0x11, 0x00


	//----- nvinfo : EIATTR_KPARAM_INFO
	.align		4
.L_35:
        /*0018*/ 	.byte	0x04, 0x17
        /*001a*/ 	.short	(.L_37 - .L_36)
.L_36:
        /*001c*/ 	.word	0x00000000
        /*0020*/ 	.short	0x0001
        /*0022*/ 	.short	0x0008
        /*0024*/ 	.byte	0x00, 0xf0, 0x11, 0x00


	//----- nvinfo : EIATTR_KPARAM_INFO
	.align		4
.L_37:
        /*0028*/ 	.byte	0x04, 0x17
        /*002a*/ 	.short	(.L_39 - .L_38)
.L_38:
        /*002c*/ 	.word	0x00000000
        /*0030*/ 	.short	0x0000
        /*0032*/ 	.short	0x0000
        /*0034*/ 	.byte	0x00, 0xf5, 0x21, 0x00


	//----- nvinfo : EIATTR_SPARSE_MMA_MASK
	.align		4
.L_39:
        /*0038*/ 	.byte	0x03, 0x50
        /*003a*/ 	.short	0x0000


	//----- nvinfo : EIATTR_MAXREG_COUNT
	.align		4
        /*003c*/ 	.byte	0x03, 0x1b
        /*003e*/ 	.short	0x00ff


	//----- nvinfo : EIATTR_NUM_BARRIERS
	.align		4
        /*0040*/ 	.byte	0x02, 0x4c
        /*0042*/ 	.byte	0x01
	.zero		1


	//----- nvinfo : EIATTR_MERCURY_ISA_VERSION
	.align		4
        /*0044*/ 	.byte	0x03, 0x5f
        /*0046*/ 	.short	0x0101


	//----- nvinfo : EIATTR_VRC_CTA_INIT_COUNT
	.align		4
        /*0048*/ 	.byte	0x02, 0x4a
	.zero		1
	.zero		1


	//----- nvinfo : EIATTR_EXIT_INSTR_OFFSETS
	.align		4
        /*004c*/ 	.byte	0x04, 0x1c
        /*004e*/ 	.short	(.L_41 - .L_40)


	//   ....[0]....
.L_40:
        /*0050*/ 	.word	0x00003d50


	//----- nvinfo : EIATTR_CBANK_PARAM_SIZE
	.align		4
.L_41:
        /*0054*/ 	.byte	0x03, 0x19
        /*0056*/ 	.short	0x0010


	//----- nvinfo : EIATTR_PARAM_CBANK
	.align		4
        /*0058*/ 	.byte	0x04, 0x0a
        /*005a*/ 	.short	(.L_43 - .L_42)
	.align		4
.L_42:
        /*005c*/ 	.word	index@(.nv.constant0._Z6Phase2Piii)
        /*0060*/ 	.short	0x0380
        /*0062*/ 	.short	0x0010


	//----- nvinfo : EIATTR_SW_WAR
	.align		4
.L_43:
        /*0064*/ 	.byte	0x04, 0x36
        /*0066*/ 	.short	(.L_45 - .L_44)
.L_44:
        /*0068*/ 	.word	0x00000008
.L_45:


//--------------------- .nv.info._Z6Phase1Piii    --------------------------
	.section	.nv.info._Z6Phase1Piii,"",@"SHT_CUDA_INFO"
	.sectionflags	@""
	.align	4


	//----- nvinfo : EIATTR_CUDA_API_VERSION
	.align		4
        /*0000*/ 	.byte	0x04, 0x37
        /*0002*/ 	.short	(.L_47 - .L_46)
.L_46:
        /*0004*/ 	.word	0x00000082


	//----- nvinfo : EIATTR_KPARAM_INFO
	.align		4
.L_47:
        /*0008*/ 	.byte	0x04, 0x17
        /*000a*/ 	.short	(.L_49 - .L_48)
.L_48:
        /*000c*/ 	.word	0x00000000
        /*0010*/ 	.short	0x0002
        /*0012*/ 	.short	0x000c
        /*0014*/ 	.byte	0x00, 0xf0, 0x11, 0x00


	//----- nvinfo : EIATTR_KPARAM_INFO
	.align		4
.L_49:
        /*0018*/ 	.byte	0x04, 0x17
        /*001a*/ 	.short	(.L_51 - .L_50)
.L_50:
        /*001c*/ 	.word	0x00000000
        /*0020*/ 	.short	0x0001
        /*0022*/ 	.short	0x0008
        /*0024*/ 	.byte	0x00, 0xf0, 0x11, 0x00


	//----- nvinfo : EIATTR_KPARAM_INFO
	.align		4
.L_51:
        /*0028*/ 	.byte	0x04, 0x17
        /*002a*/ 	.short	(.L_53 - .L_52)
.L_52:
        /*002c*/ 	.word	0x00000000
        /*0030*/ 	.short	0x0000
        /*0032*/ 	.short	0x0000
        /*0034*/ 	.byte	0x00, 0xf5, 0x21, 0x00


	//----- nvinfo : EIATTR_SPARSE_MMA_MASK
	.align		4
.L_53:
        /*0038*/ 	.byte	0x03, 0x50
        /*003a*/ 	.short	0x0000


	//----- nvinfo : EIATTR_MAXREG_COUNT
	.align		4
        /*003c*/ 	.byte	0x03, 0x1b
        /*003e*/ 	.short	0x00ff


	//----- nvinfo : EIATTR_NUM_BARRIERS
	.align		4
        /*0040*/ 	.byte	0x02, 0x4c
        /*0042*/ 	.byte	0x01
	.zero		1


	//----- nvinfo : EIATTR_MERCURY_ISA_VERSION
	.align		4
        /*0044*/ 	.byte	0x03, 0x5f
        /*0046*/ 	.short	0x0101


	//----- nvinfo : EIATTR_VRC_CTA_INIT_COUNT
	.align		4
        /*0048*/ 	.byte	0x02, 0x4a
	.zero		1
	.zero		1


	//----- nvinfo : EIATTR_EXIT_INSTR_OFFSETS
	.align		4
        /*004c*/ 	.byte	0x04, 0x1c
        /*004e*/ 	.short	(.L_55 - .L_54)


	//   ....[0]....
.L_54:
        /*0050*/ 	.word	0x00000550


	//----- nvinfo : EIATTR_CBANK_PARAM_SIZE
	.align		4
.L_55:
        /*0054*/ 	.byte	0x03, 0x19
        /*0056*/ 	.short	0x0010


	//----- nvinfo : EIATTR_PARAM_CBANK
	.align		4
        /*0058*/ 	.byte	0x04, 0x0a
        /*005a*/ 	.short	(.L_57 - .L_56)
	.align		4
.L_56:
        /*005c*/ 	.word	index@(.nv.constant0._Z6Phase1Piii)
        /*0060*/ 	.short	0x0380
        /*0062*/ 	.short	0x0010


	//----- nvinfo : EIATTR_SW_WAR
	.align		4
.L_57:
        /*0064*/ 	.byte	0x04, 0x36
        /*0066*/ 	.short	(.L_59 - .L_58)
.L_58:
        /*0068*/ 	.word	0x00000008
.L_59:


//--------------------- .nv.callgraph             --------------------------
	.section	.nv.callgraph,"",@"SHT_CUDA_CALLGRAPH"
	.align	4
	.sectionentsize	8
	.align		4
        /*0000*/ 	.word	0x00000000
	.align		4
        /*0004*/ 	.word	0xffffffff
	.align		4
        /*0008*/ 	.word	0x00000000
	.align		4
        /*000c*/ 	.word	0xfffffffe
	.align		4
        /*0010*/ 	.word	0x00000000
	.align		4
        /*0014*/ 	.word	0xfffffffd
	.align		4
        /*0018*/ 	.word	0x00000000
	.align		4
        /*001c*/ 	.word	0xfffffffc


//--------------------- .text._Z6Phase3Piii       --------------------------
	.section	.text._Z6Phase3Piii,"ax",@progbits
	.align	128
        .global         _Z6Phase3Piii
        .type           _Z6Phase3Piii,@function
        .size           _Z6Phase3Piii,(.L_x_6 - _Z6Phase3Piii)
        .other          _Z6Phase3Piii,@"STO_CUDA_ENTRY STV_DEFAULT"
_Z6Phase3Piii:
.text._Z6Phase3Piii:
[----:B------:R-:W-:Y:S01]  /*0000*/  LDC R1, c[0x0][0x37c] ;  /* 0x0000df00ff017b82 */ /* 0x000fe20000000800 */
[----:B------:R-:W0:Y:S07]  /*0010*/  S2R R3, SR_CTAID.X ;  /* 0x0000000000037919 */ /* 0x000e2e0000002500 */
[----:B------:R-:W1:Y:S01]  /*0020*/  LDC.64 R12, c[0x0][0x388] ;  /* 0x0000e200ff0c7b82 */ /* 0x000e620000000a00 */
[----:B------:R-:W2:Y:S01]  /*0030*/  LDCU.64 UR8, c[0x0][0x358] ;  /* 0x00006b00ff0877ac */ /* 0x000ea20008000a00 */
[----:B------:R-:W3:Y:S01]  /*0040*/  S2R R5, SR_CTAID.Y ;  /* 0x0000000000057919 */ /* 0x000ee20000002600 */
[----:B------:R-:W4:Y:S01]  /*0050*/  S2R R0, SR_TID.X ;  /* 0x0000000000007919 */ /* 0x000f220000002100 */
[----:B------:R-:W2:Y:S04]  /*0060*/  S2R R2, SR_TID.Y ;  /* 0x0000000000027919 */ /* 0x000ea80000002200 */
[----:B------:R-:W2:Y:S08]  /*0070*/  S2UR UR6, SR_CgaCtaId ;  /* 0x00000000000679c3 */ /* 0x000eb00000008800 */
[----:B------:R-:W2:Y:S01]  /*0080*/  LDC.64 R8, c[0x0][0x380] ;  /* 0x0000e000ff087b82 */ /* 0x000ea20000000a00 */
[----:B------:R-:W-:Y:S01]  /*0090*/  UMOV UR4, 0x400 ;  /* 0x0000040000047882 */ /* 0x000fe20000000000 */
[----:B-1----:R-:W-:Y:S01]  /*00a0*/  IMAD.SHL.U32 R15, R13, 0x20, RZ ;  /* 0x000000200d0f7824 */ /* 0x002fe200078e00ff */
[CC--:B0-----:R-:W-:Y:S01]  /*00b0*/  ISETP.GE.U32.AND P1, PT, R3.reuse, R12.reuse, PT ;  /* 0x0000000c0300720c */ /* 0x0c1fe20003f26070 */
[----:B------:R-:W-:Y:S01]  /*00c0*/  IMAD.SHL.U32 R3, R3, 0x40, RZ ;  /* 0x0000004003037824 */ /* 0x000fe200078e00ff */
[----:B---3--:R-:W-:Y:S01]  /*00d0*/  ISETP.GE.U32.AND P0, PT, R5, R12, PT ;  /* 0x0000000c0500720c */ /* 0x008fe20003f06070 */
[----:B------:R-:W-:-:S02]  /*00e0*/  IMAD.SHL.U32 R12, R12, 0x40, RZ ;  /* 0x000000400c0c7824 */ /* 0x000fc400078e00ff */
[----:B------:R-:W-:Y:S02]  /*00f0*/  IMAD.SHL.U32 R4, R5, 0x40, RZ ;  /* 0x0000004005047824 */ /* 0x000fe400078e00ff */
[----:B----4-:R-:W-:-:S06]  /*0100*/  IMAD.IADD R6, R12, 0x1, R0 ;  /* 0x000000010c067824 */ /* 0x010fcc00078e0200 */
[----:B------:R-:W-:Y:S01]  /*0110*/  @P1 VIADD R3, R3, 0x40 ;  /* 0x0000004003031836 */ /* 0x000fe20000000000 */
[----:B------:R-:W-:Y:S01]  /*0120*/  UIADD3 UR5, UPT, UPT, UR4, 0x4000, URZ ;  /* 0x0000400004057890 */ /* 0x000fe2000fffe0ff */
[-C--:B--2---:R-:W-:Y:S02]  /*0130*/  IMAD R6, R2, R13.reuse, R6 ;  /* 0x0000000d02067224 */ /* 0x084fe400078e0206 */
[----:B------:R-:W-:Y:S01]  /*0140*/  IMAD.IADD R3, R3, 0x1, R0 ;  /* 0x0000000103037824 */ /* 0x000fe200078e0200 */
[----:B------:R-:W-:Y:S01]  /*0150*/  ULEA UR4, UR6, UR4, 0x18 ;  /* 0x0000000406047291 */ /* 0x000fe2000f8ec0ff */
[----:B------:R-:W-:Y:S02]  /*0160*/  @P0 VIADD R4, R4, 0x40 ;  /* 0x0000004004040836 */ /* 0x000fe40000000000 */
[-C--:B------:R-:W-:Y:S01]  /*0170*/  IMAD R10, R2, R13.reuse, R3 ;  /* 0x0000000d020a7224 */ /* 0x080fe200078e0203 */
[----:B------:R-:W-:Y:S01]  /*0180*/  ULEA UR5, UR6, UR5, 0x18 ;  /* 0x0000000506057291 */ /* 0x000fe2000f8ec0ff */
[-C--:B------:R-:W-:Y:S01]  /*0190*/  IMAD R17, R4, R13.reuse, R6 ;  /* 0x0000000d04117224 */ /* 0x080fe200078e0206 */
[----:B------:R-:W-:Y:S01]  /*01a0*/  LEA R25, R2, UR4, 0x8 ;  /* 0x0000000402197c11 */ /* 0x000fe2000f8e40ff */
[----:B------:R-:W-:-:S02]  /*01b0*/  IMAD R23, R4, R13, R10 ;  /* 0x0000000d04177224 */ /* 0x000fc400078e020a */
[----:B------:R-:W-:Y:S02]  /*01c0*/  IMAD R19, R12, R13, R10 ;  /* 0x0000000d0c137224 */ /* 0x000fe400078e020a */
[----:B------:R-:W-:Y:S01]  /*01d0*/  IMAD.WIDE R12, R17, 0x4, R8 ;  /* 0x00000004110c7825 */ /* 0x000fe200078e0208 */
[----:B------:R-:W-:-:S03]  /*01e0*/  LEA R29, R2, UR5, 0x8 ;  /* 0x00000005021d7c11 */ /* 0x000fc6000f8e40ff */
[----:B------:R-:W-:-:S04]  /*01f0*/  IMAD.WIDE R22, R23, 0x4, R8 ;  /* 0x0000000417167825 */ /* 0x000fc800078e0208 */
[----:B------:R-:W-:Y:S01]  /*0200*/  IMAD R27, R0, 0x4, R25 ;  /* 0x00000004001b7824 */ /* 0x000fe200078e0219 */
[----:B------:R0:W5:Y:S01]  /*0210*/  LDG.E R5, desc[UR8][R22.64] ;  /* 0x0000000816057981 */ /* 0x000162000c1e1900 */
[----:B------:R-:W-:-:S03]  /*0220*/  IMAD.WIDE R8, R19, 0x4, R8 ;  /* 0x0000000413087825 */ /* 0x000fc600078e0208 */
[----:B------:R-:W-:Y:S01]  /*0230*/  @!PT LDS RZ, [RZ] ;  /* 0x00000000fffff984 */ /* 0x000fe20000000800 */
[----:B------:R-:W-:Y:S01]  /*0240*/  @!PT LDS RZ, [RZ] ;  /* 0x00000000fffff984 */ /* 0x000fe20000000800 */
[----:B------:R-:W-:Y:S01]  /*0250*/  @!PT LDS RZ, [RZ] ;  /* 0x00000000fffff984 */ /* 0x000fe20000000800 */
[----:B------:R0:W-:Y:S01]  /*0260*/  LDGSTS.E [R27], desc[UR8][R12.64] ;  /* 0x000000000c1b7fae */ /* 0x0001e2000b9a1008 */
[----:B------:R-:W-:-:S03]  /*0270*/  IMAD.WIDE R16, R15, 0x4, R12 ;  /* 0x000000040f107825 */ /* 0x000fc600078e020c */
[----:B------:R0:W-:Y:S01]  /*0280*/  LDGSTS.E [R27+0x80], desc[UR8][R12.64+0x80] ;  /* 0x000800800c1b7fae */ /* 0x0001e2000b9a1008 */
[C---:B------:R-:W-:Y:S02]  /*0290*/  IMAD R29, R0.reuse, 0x4, R29 ;  /* 0x00000004001d7824 */ /* 0x040fe400078e021d */
[C---:B------:R-:W-:Y:S01]  /*02a0*/  IMAD.WIDE R20, R15.reuse, 0x4, R22 ;  /* 0x000000040f147825 */ /* 0x040fe200078e0216 */
[----:B------:R0:W-:Y:S03]  /*02b0*/  LDGSTS.E [R27+0x2000], desc[UR8][R16.64] ;  /* 0x02000000101b7fae */ /* 0x0001e6000b9a1008 */
[----:B------:R-:W-:Y:S01]  /*02c0*/  IMAD.WIDE R14, R15, 0x4, R8 ;  /* 0x000000040f0e7825 */ /* 0x000fe200078e0208 */
[----:B------:R0:W-:Y:S04]  /*02d0*/  LDGSTS.E [R27+0x2080], desc[UR8][R16.64+0x80] ;  /* 0x02080080101b7fae */ /* 0x0001e8000b9a1008 */
[----:B------:R0:W-:Y:S04]  /*02e0*/  LDGSTS.E [R29], desc[UR8][R8.64] ;  /* 0x00000000081d7fae */ /* 0x0001e8000b9a1008 */
[----:B------:R0:W-:Y:S04]  /*02f0*/  LDGSTS.E [R29+0x80], desc[UR8][R8.64+0x80] ;  /* 0x00080080081d7fae */ /* 0x0001e8000b9a1008 */
[----:B------:R0:W-:Y:S04]  /*0300*/  LDGSTS.E [R29+0x2000], desc[UR8][R14.64] ;  /* 0x020000000e1d7fae */ /* 0x0001e8000b9a1008 */
[----:B------:R0:W5:Y:S04]  /*0310*/  LDG.E R7, desc[UR8][R22.64+0x80] ;  /* 0x0000800816077981 */ /* 0x000168000c1e1900 */
[----:B------:R0:W5:Y:S04]  /*0320*/  LDG.E R3, desc[UR8][R20.64] ;  /* 0x0000000814037981 */ /* 0x000168000c1e1900 */
[----:B------:R0:W5:Y:S04]  /*0330*/  LDG.E R11, desc[UR8][R20.64+0x80] ;  /* 0x00008008140b7981 */ /* 0x000168000c1e1900 */
[----:B------:R0:W-:Y:S01]  /*0340*/  LDGSTS.E [R29+0x2080], desc[UR8][R14.64+0x80] ;  /* 0x020800800e1d7fae */ /* 0x0001e2000b9a1008 */
[----:B------:R-:W-:Y:S01]  /*0350*/  LEA R2, R0, UR5, 0x2 ;  /* 0x0000000500027c11 */ /* 0x000fe2000f8e10ff */
[----:B------:R-:W-:Y:S01]  /*0360*/  VIADD R0, R25, 0x2000 ;  /* 0x0000200019007836 */ /* 0x000fe20000000000 */
[----:B------:R-:W-:-:S03]  /*0370*/  UMOV UR4, 0x2000 ;  /* 0x0000200000047882 */ /* 0x000fc60000000000 */
[----:B------:R-:W-:Y:S01]  /*0380*/  VIADD R2, R2, 0x1000 ;  /* 0x0000100002027836 */ /* 0x000fe20000000000 */
[----:B------:R-:W-:Y:S06]  /*0390*/  BAR.SYNC.DEFER_BLOCKING 0x0 ;  /* 0x0000000000007b1d */ /* 0x000fec0000010000 */
.L_x_0:
[----:B0-----:R-:W-:Y:S01]  /*03a0*/  LDS.128 R12, [R0+-0x2000] ;  /* 0xffe00000000c7984 */ /* 0x001fe20000000c00 */
[----:B------:R-:W-:-:S03]  /*03b0*/  UIADD3 UR4, UPT, UPT, UR4, 0x80, URZ ;  /* 0x0000008004047890 */ /* 0x000fc6000fffe0ff */
[----:B------:R-:W0:Y:S01]  /*03c0*/  LDS R10, [R2+-0xf80] ;  /* 0xfff08000020a7984 */ /* 0x000e220000000800 */
[----:B------:R-:W-:-:S03]  /*03d0*/  UISETP.NE.AND UP0, UPT, UR4, 0x2100, UPT ;  /* 0x000021000400788c */ /* 0x000fc6000bf05270 */
[----:B------:R-:W1:Y:S04]  /*03e0*/  LDS R8, [R2+-0x1000] ;  /* 0xfff0000002087984 */ /* 0x000e680000000800 */
[----:B------:R-:W2:Y:S04]  /*03f0*/  LDS.128 R16, [R0] ;  /* 0x0000000000107984 */ /* 0x000ea80000000c00 */
[----:B------:R-:W3:Y:S04]  /*0400*/  LDS R6, [R2+-0xf00] ;  /* 0xfff1000002067984 */ /* 0x000ee80000000800 */
[----:B------:R-:W4:Y:S04]  /*0410*/  LDS R4, [R2+-0xe80] ;  /* 0xfff1800002047984 */ /* 0x000f280000000800 */
[----:B------:R-:W4:Y:S04]  /*0420*/  LDS R25, [R2+-0xe00] ;  /* 0xfff2000002197984 */ /* 0x000f280000000800 */
[----:B------:R-:W4:Y:S04]  /*0430*/  LDS R9, [R2+-0xd80] ;  /* 0xfff2800002097984 */ /* 0x000f280000000800 */
[----:B------:R-:W4:Y:S04]  /*0440*/  LDS R26, [R2+-0xd00] ;  /* 0xfff30000021a7984 */ /* 0x000f280000000800 */
[----:B------:R-:W4:Y:S04]  /*0450*/  LDS R24, [R2+-0xc80] ;  /* 0xfff3800002187984 */ /* 0x000f280000000800 */
[----:B------:R-:W-:Y:S01]  /*0460*/  LDS R28, [R2+-0xa80] ;  /* 0xfff58000021c7984 */ /* 0x000fe20000000800 */
[----:B0----5:R-:W-:-:S02]  /*0470*/  VIADDMNMX R7, R10, R12, R7, PT ;  /* 0x0000000c0a077246 */ /* 0x021fc40003800107 */
[C---:B-1----:R-:W-:Y:S02]  /*0480*/  VIADDMNMX R5, R8.reuse, R12, R5, PT ;  /* 0x0000000c08057246 */ /* 0x042fe40003800105 */
[-C--:B--2---:R-:W-:Y:S02]  /*0490*/  VIADDMNMX R3, R8, R16.reuse, R3, PT ;  /* 0x0000001008037246 */ /* 0x084fe40003800103 */
[----:B------:R-:W-:Y:S02]  /*04a0*/  VIADDMNMX R10, R10, R16, R11, PT ;  /* 0x000000100a0a7246 */ /* 0x000fe4000380010b */
[C---:B---3--:R-:W-:Y:S02]  /*04b0*/  VIADDMNMX R5, R6.reuse, R13, R5, PT ;  /* 0x0000000d06057246 */ /* 0x048fe40003800105 */
[----:B------:R-:W-:Y:S02]  /*04c0*/  VIADDMNMX R3, R6, R17, R3, PT ;  /* 0x0000001106037246 */ /* 0x000fe40003800103 */
[----:B----4-:R-:W-:-:S02]  /*04d0*/  VIADDMNMX R7, R4, R13, R7, PT ;  /* 0x0000000d04077246 */ /* 0x010fc40003800107 */
[----:B------:R-:W-:Y:S01]  /*04e0*/  VIADDMNMX R10, R4, R17, R10, PT ;  /* 0x00000011040a7246 */ /* 0x000fe2000380010a */
[----:B------:R-:W-:Y:S01]  /*04f0*/  LDS R13, [R2+-0xb80] ;  /* 0xfff48000020d7984 */ /* 0x000fe20000000800 */
[C---:B------:R-:W-:Y:S02]  /*0500*/  VIADDMNMX R12, R25.reuse, R14, R5, PT ;  /* 0x0000000e190c7246 */ /* 0x040fe40003800105 */
[----:B------:R-:W-:Y:S01]  /*0510*/  VIADDMNMX R16, R25, R18, R3, PT ;  /* 0x0000001219107246 */ /* 0x000fe20003800103 */
[----:B------:R-:W-:Y:S01]  /*0520*/  LDS R17, [R2+-0xb00] ;  /* 0xfff5000002117984 */ /* 0x000fe20000000800 */
[C---:B------:R-:W-:Y:S02]  /*0530*/  VIADDMNMX R14, R9.reuse, R14, R7, PT ;  /* 0x0000000e090e7246 */ /* 0x040fe40003800107 */
[----:B------:R-:W-:Y:S01]  /*0540*/  VIADDMNMX R18, R9, R18, R10, PT ;  /* 0x0000001209127246 */ /* 0x000fe2000380010a */
[----:B------:R-:W-:Y:S01]  /*0550*/  LDS R3, [R2+-0xc00] ;  /* 0xfff4000002037984 */ /* 0x000fe20000000800 */
[----:B------:R-:W-:-:S02]  /*0560*/  VIADDMNMX R12, R26, R15, R12, PT ;  /* 0x0000000f1a0c7246 */ /* 0x000fc4000380010c */
[----:B------:R-:W-:Y:S01]  /*0570*/  VIADDMNMX R16, R26, R19, R16, PT ;  /* 0x000000131a107246 */ /* 0x000fe20003800110 */
[----:B------:R-:W0:Y:S01]  /*0580*/  LDS.128 R4, [R0+-0x1ff0] ;  /* 0xffe0100000047984 */ /* 0x000e220000000c00 */
[C---:B------:R-:W-:Y:S02]  /*0590*/  VIADDMNMX R14, R24.reuse, R15, R14, PT ;  /* 0x0000000f180e7246 */ /* 0x040fe4000380010e */
[----:B------:R-:W-:Y:S01]  /*05a0*/  VIADDMNMX R18, R24, R19, R18, PT ;  /* 0x0000001318127246 */ /* 0x000fe20003800112 */
[----:B------:R-:W1:Y:S04]  /*05b0*/  LDS.128 R8, [R0+0x10] ;  /* 0x0000100000087984 */ /* 0x000e680000000c00 */
[----:B------:R-:W2:Y:S04]  /*05c0*/  LDS R25, [R2+-0xa00] ;  /* 0xfff6000002197984 */ /* 0x000ea80000000800 */
[----:B------:R-:W3:Y:S04]  /*05d0*/  LDS R15, [R2+-0x980] ;  /* 0xfff68000020f7984 */ /* 0x000ee80000000800 */
[----:B------:R-:W4:Y:S04]  /*05e0*/  LDS R24, [R2+-0x900] ;  /* 0xfff7000002187984 */ /* 0x000f280000000800 */
[----:B------:R-:W4:Y:S01]  /*05f0*/  LDS R26, [R2+-0x880] ;  /* 0xfff78000021a7984 */ /* 0x000f220000000800 */
[----:B0-----:R-:W-:-:S02]  /*0600*/  VIADDMNMX R12, R3, R4, R12, PT ;  /* 0x00000004030c7246 */ /* 0x001fc4000380010c */
[----:B------:R-:W-:Y:S02]  /*0610*/  VIADDMNMX R14, R13, R4, R14, PT ;  /* 0x000000040d0e7246 */ /* 0x000fe4000380010e */
[-C--:B-1----:R-:W-:Y:S02]  /*0620*/  VIADDMNMX R16, R3, R8.reuse, R16, PT ;  /* 0x0000000803107246 */ /* 0x082fe40003800110 */
[----:B------:R-:W-:Y:S01]  /*0630*/  VIADDMNMX R18, R13, R8, R18, PT ;  /* 0x000000080d127246 */ /* 0x000fe20003800112 */
[----:B------:R-:W-:Y:S01]  /*0640*/  LDS R3, [R2+-0x800] ;  /* 0xfff8000002037984 */ /* 0x000fe20000000800 */
[C---:B------:R-:W-:Y:S02]  /*0650*/  VIADDMNMX R4, R17.reuse, R5, R12, PT ;  /* 0x0000000511047246 */ /* 0x040fe4000380010c */
[----:B------:R-:W-:Y:S02]  /*0660*/  VIADDMNMX R8, R17, R9, R16, PT ;  /* 0x0000000911087246 */ /* 0x000fe40003800110 */
[----:B------:R-:W-:-:S02]  /*0670*/  VIADDMNMX R14, R28, R5, R14, PT ;  /* 0x000000051c0e7246 */ /* 0x000fc4000380010e */
[----:B------:R-:W-:Y:S01]  /*0680*/  VIADDMNMX R18, R28, R9, R18, PT ;  /* 0x000000091c127246 */ /* 0x000fe20003800112 */
[----:B------:R-:W-:Y:S01]  /*0690*/  LDS R5, [R2+-0x780] ;  /* 0xfff8800002057984 */ /* 0x000fe20000000800 */
[C---:B--2---:R-:W-:Y:S02]  /*06a0*/  VIADDMNMX R4, R25.reuse, R6, R4, PT ;  /* 0x0000000619047246 */ /* 0x044fe40003800104 */
[----:B------:R-:W-:Y:S01]  /*06b0*/  VIADDMNMX R8, R25, R10, R8, PT ;  /* 0x0000000a19087246 */ /* 0x000fe20003800108 */
[----:B------:R-:W-:Y:S01]  /*06c0*/  LDS R9, [R2+-0x700] ;  /* 0xfff9000002097984 */ /* 0x000fe20000000800 */
[C---:B---3--:R-:W-:Y:S02]  /*06d0*/  VIADDMNMX R6, R15.reuse, R6, R14, PT ;  /* 0x000000060f067246 */ /* 0x048fe4000380010e */
[----:B------:R-:W-:Y:S01]  /*06e0*/  VIADDMNMX R10, R15, R10, R18, PT ;  /* 0x0000000a0f0a7246 */ /* 0x000fe20003800112 */
[----:B------:R-:W-:Y:S01]  /*06f0*/  LDS R28, [R2+-0x680] ;  /* 0xfff98000021c7984 */ /* 0x000fe20000000800 */
[----:B----4-:R-:W-:-:S02]  /*0700*/  VIADDMNMX R4, R24, R7, R4, PT ;  /* 0x0000000718047246 */ /* 0x010fc40003800104 */
[----:B------:R-:W-:Y:S01]  /*0710*/  VIADDMNMX R6, R26, R7, R6, PT ;  /* 0x000000071a067246 */ /* 0x000fe20003800106 */
[----:B------:R-:W0:Y:S01]  /*0720*/  LDS.128 R12, [R0+-0x1fe0] ;  /* 0xffe02000000c7984 */ /* 0x000e220000000c00 */
[-C--:B------:R-:W-:Y:S02]  /*0730*/  VIADDMNMX R8, R24, R11.reuse, R8, PT ;  /* 0x0000000b18087246 */ /* 0x080fe40003800108 */
        /* <DEDUP_REMOVED lines=36> */
[----:B------:R-:W-:Y:S01]  /*0980*/  LDS R3, [R2] ;  /* 0x0000000002037984 */ /* 0x000fe20000000800 */
[C---:B------:R-:W-:Y:S02]  /*0990*/  VIADDMNMX R4, R17.reuse, R5, R12, PT ;  /* 0x0000000511047246 */ /* 0x040fe4000380010c */
[----:B------:R-:W-:Y:S02]  /*09a0*/  VIADDMNMX R8, R17, R9, R16, PT ;  /* 0x0000000911087246 */ /* 0x000fe40003800110 */
[----:B------:R-:W-:-:S02]  /*09b0*/  VIADDMNMX R14, R28, R5, R14, PT ;  /* 0x000000051c0e7246 */ /* 0x000fc4000380010e */
[----:B------:R-:W-:Y:S01]  /*09c0*/  VIADDMNMX R18, R28, R9, R18, PT ;  /* 0x000000091c127246 */ /* 0x000fe20003800112 */
[----:B------:R-:W-:Y:S01]  /*09d0*/  LDS R5, [R2+0x80] ;  /* 0x0000800002057984 */ /* 0x000fe20000000800 */
[C---:B--2---:R-:W-:Y:S02]  /*09e0*/  VIADDMNMX R4, R25.reuse, R6, R4, PT ;  /* 0x0000000619047246 */ /* 0x044fe40003800104 */
[----:B------:R-:W-:Y:S01]  /*09f0*/  VIADDMNMX R8, R25, R10, R8, PT ;  /* 0x0000000a19087246 */ /* 0x000fe20003800108 */
[----:B------:R-:W-:Y:S01]  /*0a00*/  LDS R9, [R2+0x100] ;  /* 0x0001000002097984 */ /* 0x000fe20000000800 */
[C---:B---3--:R-:W-:Y:S02]  /*0a10*/  VIADDMNMX R6, R15.reuse, R6, R14, PT ;  /* 0x000000060f067246 */ /* 0x048fe4000380010e */
[----:B------:R-:W-:Y:S01]  /*0a20*/  VIADDMNMX R10, R15, R10, R18, PT ;  /* 0x0000000a0f0a7246 */ /* 0x000fe20003800112 */
[----:B------:R-:W-:Y:S01]  /*0a30*/  LDS R28, [R2+0x180] ;  /* 0x00018000021c7984 */ /* 0x000fe20000000800 */
[----:B----4-:R-:W-:-:S02]  /*0a40*/  VIADDMNMX R4, R24, R7, R4, PT ;  /* 0x0000000718047246 */ /* 0x010fc40003800104 */
[----:B------:R-:W-:Y:S01]  /*0a50*/  VIADDMNMX R6, R26, R7, R6, PT ;  /* 0x000000071a067246 */ /* 0x000fe20003800106 */
[----:B------:R-:W0:Y:S01]  /*0a60*/  LDS.128 R12, [R0+-0x1fc0] ;  /* 0xffe04000000c7984 */ /* 0x000e220000000c00 */
[-C--:B------:R-:W-:Y:S02]  /*0a70*/  VIADDMNMX R8, R24, R11.reuse, R8, PT ;  /* 0x0000000b18087246 */ /* 0x080fe40003800108 */
[----:B------:R-:W-:Y:S01]  /*0a80*/  VIADDMNMX R10, R26, R11, R10, PT ;  /* 0x0000000b1a0a7246 */ /* 0x000fe2000380010a */
[----:B------:R-:W1:Y:S04]  /*0a90*/  LDS.128 R16, [R0+0x40] ;  /* 0x0000400000107984 */ /* 0x000e680000000c00 */
[----:B------:R-:W2:Y:S04]  /*0aa0*/  LDS R25, [R2+0x200] ;  /* 0x0002000002197984 */ /* 0x000ea80000000800 */
[----:B------:R-:W3:Y:S04]  /*0ab0*/  LDS R7, [R2+0x280] ;  /* 0x0002800002077984 */ /* 0x000ee80000000800 */
[----:B------:R-:W4:Y:S04]  /*0ac0*/  LDS R24, [R2+0x300] ;  /* 0x0003000002187984 */ /* 0x000f280000000800 */
[----:B------:R-:W4:Y:S01]  /*0ad0*/  LDS R26, [R2+0x380] ;  /* 0x00038000021a7984 */ /* 0x000f220000000800 */
[----:B0-----:R-:W-:-:S02]  /*0ae0*/  VIADDMNMX R4, R3, R12, R4, PT ;  /* 0x0000000c03047246 */ /* 0x001fc40003800104 */
[----:B------:R-:W-:Y:S02]  /*0af0*/  VIADDMNMX R6, R5, R12, R6, PT ;  /* 0x0000000c05067246 */ /* 0x000fe40003800106 */
[-C--:B-1----:R-:W-:Y:S02]  /*0b00*/  VIADDMNMX R8, R3, R16.reuse, R8, PT ;  /* 0x0000001003087246 */ /* 0x082fe40003800108 */
[----:B------:R-:W-:Y:S01]  /*0b10*/  VIADDMNMX R10, R5, R16, R10, PT ;  /* 0x00000010050a7246 */ /* 0x000fe2000380010a */
[----:B------:R-:W-:Y:S01]  /*0b20*/  LDS R3, [R2+0x400] ;  /* 0x0004000002037984 */ /* 0x000fe20000000800 */
        /* <DEDUP_REMOVED lines=53> */
[----:B------:R-:W-:Y:S01]  /*0e80*/  VIADDMNMX R8, R9, R17, R8, PT ;  /* 0x0000001109087246 */ /* 0x000fe20003800108 */
[----:B------:R-:W-:Y:S01]  /*0e90*/  LDS R16, [R2+0xd00] ;  /* 0x000d000002107984 */ /* 0x000fe20000000800 */
[----:B------:R-:W-:-:S02]  /*0ea0*/  VIADDMNMX R6, R28, R13, R6, PT ;  /* 0x0000000d1c067246 */ /* 0x000fc40003800106 */
[----:B------:R-:W-:Y:S01]  /*0eb0*/  VIADDMNMX R10, R28, R17, R10, PT ;  /* 0x000000111c0a7246 */ /* 0x000fe2000380010a */
[----:B------:R-:W-:Y:S01]  /*0ec0*/  LDS R13, [R2+0xc00] ;  /* 0x000c0000020d7984 */ /* 0x000fe20000000800 */
[C---:B--2---:R-:W-:Y:S02]  /*0ed0*/  VIADDMNMX R12, R25.reuse, R14, R4, PT ;  /* 0x0000000e190c7246 */ /* 0x044fe40003800104 */
[----:B------:R-:W-:Y:S01]  /*0ee0*/  VIADDMNMX R25, R25, R18, R8, PT ;  /* 0x0000001219197246 */ /* 0x000fe20003800108 */
[----:B------:R-:W-:Y:S01]  /*0ef0*/  LDS R17, [R2+0xe00] ;  /* 0x000e000002117984 */ /* 0x000fe20000000800 */
[C---:B---3--:R-:W-:Y:S02]  /*0f00*/  VIADDMNMX R14, R7.reuse, R14, R6, PT ;  /* 0x0000000e070e7246 */ /* 0x048fe40003800106 */
[----:B------:R-:W-:Y:S02]  /*0f10*/  VIADDMNMX R18, R7, R18, R10, PT ;  /* 0x0000001207127246 */ /* 0x000fe4000380010a */
[----:B------:R-:W0:Y:S01]  /*0f20*/  LDS.128 R4, [R0+-0x1f90] ;  /* 0xffe0700000047984 */ /* 0x000e220000000c00 */
[----:B----4-:R-:W-:-:S02]  /*0f30*/  VIADDMNMX R12, R24, R15, R12, PT ;  /* 0x0000000f180c7246 */ /* 0x010fc4000380010c */
[----:B------:R-:W-:Y:S01]  /*0f40*/  VIADDMNMX R25, R24, R19, R25, PT ;  /* 0x0000001318197246 */ /* 0x000fe20003800119 */
[----:B------:R1:W2:Y:S01]  /*0f50*/  LDS.128 R8, [R0+0x70] ;  /* 0x0000700000087984 */ /* 0x0002a20000000c00 */
[C---:B------:R-:W-:Y:S02]  /*0f60*/  VIADDMNMX R14, R26.reuse, R15, R14, PT ;  /* 0x0000000f1a0e7246 */ /* 0x040fe4000380010e */
[----:B------:R-:W-:Y:S01]  /*0f70*/  VIADDMNMX R19, R26, R19, R18, PT ;  /* 0x000000131a137246 */ /* 0x000fe20003800112 */
[----:B------:R-:W3:Y:S04]  /*0f80*/  LDS R24, [R2+0xd80] ;  /* 0x000d800002187984 */ /* 0x000ee80000000800 */
[----:B------:R-:W4:Y:S01]  /*0f90*/  LDS R15, [R2+0xe80] ;  /* 0x000e8000020f7984 */ /* 0x000f220000000800 */
[----:B-1----:R-:W-:-:S03]  /*0fa0*/  VIADD R0, R0, 0x80 ;  /* 0x0000008000007836 */ /* 0x002fc60000000000 */
[----:B------:R-:W1:Y:S04]  /*0fb0*/  LDS R26, [R2+0xf00] ;  /* 0x000f0000021a7984 */ /* 0x000e680000000800 */
[----:B------:R0:W1:Y:S02]  /*0fc0*/  LDS R18, [R2+0xf80] ;  /* 0x000f800002127984 */ /* 0x0000640000000800 */
[----:B0-----:R-:W-:Y:S01]  /*0fd0*/  VIADD R2, R2, 0x2000 ;  /* 0x0000200002027836 */ /* 0x001fe20000000000 */
[-C--:B------:R-:W-:Y:S02]  /*0fe0*/  VIADDMNMX R12, R13, R4.reuse, R12, PT ;  /* 0x000000040d0c7246 */ /* 0x080fe4000380010c */
[----:B------:R-:W-:Y:S02]  /*0ff0*/  VIADDMNMX R14, R3, R4, R14, PT ;  /* 0x00000004030e7246 */ /* 0x000fe4000380010e */
[----:B--2---:R-:W-:-:S02]  /*1000*/  VIADDMNMX R25, R13, R8, R25, PT ;  /* 0x000000080d197246 */ /* 0x004fc40003800119 */
[----:B------:R-:W-:Y:S02]  /*1010*/  VIADDMNMX R19, R3, R8, R19, PT ;  /* 0x0000000803137246 */ /* 0x000fe40003800113 */
[C---:B------:R-:W-:Y:S02]  /*1020*/  VIADDMNMX R12, R16.reuse, R5, R12, PT ;  /* 0x00000005100c7246 */ /* 0x040fe4000380010c */
[----:B------:R-:W-:Y:S02]  /*1030*/  VIADDMNMX R25, R16, R9, R25, PT ;  /* 0x0000000910197246 */ /* 0x000fe40003800119 */
[C---:B---3--:R-:W-:Y:S02]  /*1040*/  VIADDMNMX R14, R24.reuse, R5, R14, PT ;  /* 0x00000005180e7246 */ /* 0x048fe4000380010e */
[----:B------:R-:W-:Y:S02]  /*1050*/  VIADDMNMX R19, R24, R9, R19, PT ;  /* 0x0000000918137246 */ /* 0x000fe40003800113 */
[----:B------:R-:W-:-:S02]  /*1060*/  VIADDMNMX R12, R17, R6, R12, PT ;  /* 0x00000006110c7246 */ /* 0x000fc4000380010c */
[----:B------:R-:W-:Y:S02]  /*1070*/  VIADDMNMX R25, R17, R10, R25, PT ;  /* 0x0000000a11197246 */ /* 0x000fe40003800119 */
[C---:B----4-:R-:W-:Y:S02]  /*1080*/  VIADDMNMX R14, R15.reuse, R6, R14, PT ;  /* 0x000000060f0e7246 */ /* 0x050fe4000380010e */
[----:B------:R-:W-:Y:S02]  /*1090*/  VIADDMNMX R19, R15, R10, R19, PT ;  /* 0x0000000a0f137246 */ /* 0x000fe40003800113 */
[C---:B-1----:R-:W-:Y:S02]  /*10a0*/  VIADDMNMX R5, R26.reuse, R7, R12, PT ;  /* 0x000000071a057246 */ /* 0x042fe4000380010c */
[----:B------:R-:W-:Y:S02]  /*10b0*/  VIADDMNMX R3, R26, R11, R25, PT ;  /* 0x0000000b1a037246 */ /* 0x000fe40003800119 */
[----:B------:R-:W-:-:S02]  /*10c0*/  VIADDMNMX R7, R18, R7, R14, PT ;  /* 0x0000000712077246 */ /* 0x000fc4000380010e */
[----:B------:R-:W-:Y:S01]  /*10d0*/  VIADDMNMX R11, R18, R11, R19, PT ;  /* 0x0000000b120b7246 */ /* 0x000fe20003800113 */
[----:B------:R-:W-:Y:S06]  /*10e0*/  BRA.U UP0, `(.L_x_0) ;  /* 0xfffffff100ac7547 */ /* 0x000fec000b83ffff */
[----:B------:R-:W-:Y:S04]  /*10f0*/  STG.E desc[UR8][R22.64], R5 ;  /* 0x0000000516007986 */ /* 0x000fe8000c101908 */
[----:B------:R-:W-:Y:S04]  /*1100*/  STG.E desc[UR8][R22.64+0x80], R7 ;  /* 0x0000800716007986 */ /* 0x000fe8000c101908 */
[----:B------:R-:W-:Y:S04]  /*1110*/  STG.E desc[UR8][R20.64], R3 ;  /* 0x0000000314007986 */ /* 0x000fe8000c101908 */
[----:B------:R-:W-:Y:S01]  /*1120*/  STG.E desc[UR8][R20.64+0x80], R11 ;  /* 0x0000800b14007986 */ /* 0x000fe2000c101908 */
[----:B------:R-:W-:Y:S05]  /*1130*/  EXIT ;  /* 0x000000000000794d */ /* 0x000fea0003800000 */
.L_x_1:
[----:B------:R-:W-:-:S00]  /*1140*/  BRA `(.L_x_1) ;  /* 0xfffffffc00fc7947 */ /* 0x000fc0000383ffff */
[----:B------:R-:W-:-:S00]  /*1150*/  NOP ;  /* 0x0000000000007918 */ /* 0x000fc00000000000 */
        /* <DEDUP_REMOVED lines=10> */
.L_x_6:


//--------------------- .text._Z6Phase2Piii       --------------------------
	.section	.text._Z6Phase2Piii,"ax",@progbits
	.align	128
        .global         _Z6Phase2Piii
        .type           _Z6Phase2Piii,@function
        .size           _Z6Phase2Piii,(.L_x_7 - _Z6Phase2Piii)
        .other          _Z6Phase2Piii,@"STO_CUDA_ENTRY STV_DEFAULT"
_Z6Phase2Piii:
.text._Z6Phase2Piii:
[----:B------:R-:W-:Y:S01]  /*0000*/  LDC R1, c[0x0][0x37c] ;  /* 0x0000df00ff017b82 */ /* 0x000fe20000000800 */
[----:B------:R-:W0:Y:S07]  /*0010*/  S2R R3, SR_CTAID.X ;  /* 0x0000000000037919 */ /* 0x000e2e0000002500 */
[----:B------:R-:W1:Y:S01]  /*0020*/  LDC.64 R4, c[0x0][0x388] ;  /* 0x0000e200ff047b82 */ /* 0x000e620000000a00 */
[----:B------:R-:W-:Y:S01]  /*0030*/  UMOV UR4, 0x400 ;  /* 0x0000040000047882 */ /* 0x000fe20000000000 */
[----:B------:R-:W2:Y:S01]  /*0040*/  LDCU.64 UR8, c[0x0][0x358] ;  /* 0x00006b00ff0877ac */ /* 0x000ea20008000a00 */
[----:B------:R-:W3:Y:S01]  /*0050*/  S2R R19, SR_TID.Y ;  /* 0x0000000000137919 */ /* 0x000ee20000002200 */
[----:B------:R-:W-:Y:S01]  /*0060*/  UIADD3 UR5, UPT, UPT, UR4, 0x4000, URZ ;  /* 0x0000400004057890 */ /* 0x000fe2000fffe0ff */
[----:B------:R-:W3:Y:S03]  /*0070*/  S2R R0, SR_TID.X ;  /* 0x0000000000007919 */ /* 0x000ee60000002100 */
[----:B------:R-:W4:Y:S01]  /*0080*/  S2UR UR7, SR_CgaCtaId ;  /* 0x00000000000779c3 */ /* 0x000f220000008800 */
[----:B------:R-:W-:-:S07]  /*0090*/  UIADD3 UR6, UPT, UPT, UR4, 0x8000, URZ ;  /* 0x0000800004067890 */ /* 0x000fce000fffe0ff */
[----:B------:R-:W5:Y:S01]  /*00a0*/  LDC.64 R14, c[0x0][0x380] ;  /* 0x0000e000ff0e7b82 */ /* 0x000f620000000a00 */
[----:B-1----:R-:W-:Y:S01]  /*00b0*/  IMAD.SHL.U32 R17, R5, 0x20, RZ ;  /* 0x0000002005117824 */ /* 0x002fe200078e00ff */
[C---:B0-----:R-:W-:Y:S01]  /*00c0*/  ISETP.GE.U32.AND P0, PT, R3.reuse, R4, PT ;  /* 0x000000040300720c */ /* 0x041fe20003f06070 */
[----:B------:R-:W-:Y:S01]  /*00d0*/  IMAD.SHL.U32 R4, R4, 0x40, RZ ;  /* 0x0000004004047824 */ /* 0x000fe200078e00ff */
[----:B----4-:R-:W-:Y:S01]  /*00e0*/  ULEA UR5, UR7, UR5, 0x18 ;  /* 0x0000000507057291 */ /* 0x010fe2000f8ec0ff */
[----:B------:R-:W-:Y:S01]  /*00f0*/  IMAD.SHL.U32 R2, R3, 0x40, RZ ;  /* 0x0000004003027824 */ /* 0x000fe200078e00ff */
[----:B------:R-:W-:Y:S01]  /*0100*/  ULEA UR6, UR7, UR6, 0x18 ;  /* 0x0000000607067291 */ /* 0x000fe2000f8ec0ff */
[-C--:B------:R-:W-:Y:S02]  /*0110*/  IMAD R3, R4, R5.reuse, R4 ;  /* 0x0000000504037224 */ /* 0x080fe400078e0204 */
[----:B---3--:R-:W-:-:S04]  /*0120*/  IMAD R6, R19, R5, R0 ;  /* 0x0000000513067224 */ /* 0x008fc800078e0200 */
[--C-:B------:R-:W-:Y:S02]  /*0130*/  IMAD.IADD R7, R4, 0x1, R6.reuse ;  /* 0x0000000104077824 */ /* 0x100fe400078e0206 */
[----:B------:R-:W-:Y:S02]  /*0140*/  @P0 VIADD R2, R2, 0x40 ;  /* 0x0000004002020836 */ /* 0x000fe40000000000 */
[----:B------:R-:W-:Y:S01]  /*0150*/  IMAD.IADD R9, R3, 0x1, R6 ;  /* 0x0000000103097824 */ /* 0x000fe200078e0206 */
[----:B------:R-:W-:Y:S01]  /*0160*/  LEA R3, R19, UR5, 0x8 ;  /* 0x0000000513037c11 */ /* 0x000fe2000f8e40ff */
[C---:B------:R-:W-:Y:S01]  /*0170*/  IMAD.IADD R6, R2.reuse, 0x1, R0 ;  /* 0x0000000102067824 */ /* 0x040fe200078e0200 */
[----:B------:R-:W-:Y:S01]  /*0180*/  ULEA UR5, UR7, UR4, 0x18 ;  /* 0x0000000407057291 */ /* 0x000fe2000f8ec0ff */
[-C--:B------:R-:W-:Y:S02]  /*0190*/  IMAD R2, R2, R5.reuse, R7 ;  /* 0x0000000502027224 */ /* 0x080fe400078e0207 */
[----:B------:R-:W-:Y:S01]  /*01a0*/  IMAD R6, R4, R5, R6 ;  /* 0x0000000504067224 */ /* 0x000fe200078e0206 */
[----:B------:R-:W-:Y:S01]  /*01b0*/  UMOV UR4, URZ ;  /* 0x000000ff00047c82 */ /* 0x000fe20008000000 */
[----:B-----5:R-:W-:-:S04]  /*01c0*/  IMAD.WIDE R10, R2, 0x4, R14 ;  /* 0x00000004020a7825 */ /* 0x020fc800078e020e */
[C---:B------:R-:W-:Y:S01]  /*01d0*/  IMAD R7, R19.reuse, R5, R6 ;  /* 0x0000000513077224 */ /* 0x040fe200078e0206 */
[C---:B------:R-:W-:Y:S01]  /*01e0*/  LEA R5, R19.reuse, UR5, 0x8 ;  /* 0x0000000513057c11 */ /* 0x040fe2000f8e40ff */
[----:B------:R-:W-:Y:S01]  /*01f0*/  IMAD R4, R0, 0x4, R3 ;  /* 0x0000000400047824 */ /* 0x000fe200078e0203 */
[----:B------:R-:W-:Y:S01]  /*0200*/  LEA R19, R19, UR6, 0x8 ;  /* 0x0000000613137c11 */ /* 0x000fe2000f8e40ff */
[----:B------:R-:W-:-:S03]  /*0210*/  IMAD.WIDE R8, R9, 0x4, R14 ;  /* 0x0000000409087825 */ /* 0x000fc600078e020e */
[----:B------:R-:W-:Y:S01]  /*0220*/  @!PT LDS RZ, [RZ] ;  /* 0x00000000fffff984 */ /* 0x000fe20000000800 */
[----:B------:R-:W-:Y:S01]  /*0230*/  @!PT LDS RZ, [RZ] ;  /* 0x00000000fffff984 */ /* 0x000fe20000000800 */
[----:B------:R-:W-:Y:S01]  /*0240*/  @!PT LDS RZ, [RZ] ;  /* 0x00000000fffff984 */ /* 0x000fe20000000800 */
[----:B--2---:R-:W-:Y:S01]  /*0250*/  LDGSTS.E [R4], desc[UR8][R10.64] ;  /* 0x000000000a047fae */ /* 0x004fe2000b9a1008 */
[----:B------:R-:W-:-:S03]  /*0260*/  IMAD.WIDE R12, R17, 0x4, R10 ;  /* 0x00000004110c7825 */ /* 0x000fc600078e020a */
[----:B------:R0:W-:Y:S01]  /*0270*/  LDGSTS.E [R4+0x80], desc[UR8][R10.64+0x80] ;  /* 0x000800800a047fae */ /* 0x0001e2000b9a1008 */
[----:B------:R-:W-:-:S03]  /*0280*/  IMAD.WIDE R14, R7, 0x4, R14 ;  /* 0x00000004070e7825 */ /* 0x000fc600078e020e */
[----:B------:R-:W-:Y:S01]  /*0290*/  LDGSTS.E [R4+0x2000], desc[UR8][R12.64] ;  /* 0x020000000c047fae */ /* 0x000fe2000b9a1008 */
[C---:B------:R-:W-:Y:S02]  /*02a0*/  IMAD R7, R0.reuse, 0x4, R5 ;  /* 0x0000000400077824 */ /* 0x040fe400078e0205 */
[C---:B------:R-:W-:Y:S01]  /*02b0*/  IMAD.WIDE R20, R17.reuse, 0x4, R8 ;  /* 0x0000000411147825 */ /* 0x040fe200078e0208 */
[----:B------:R-:W-:Y:S03]  /*02c0*/  LDGSTS.E [R4+0x2080], desc[UR8][R12.64+0x80] ;  /* 0x020800800c047fae */ /* 0x000fe6000b9a1008 */
[----:B------:R-:W-:Y:S01]  /*02d0*/  IMAD R6, R0, 0x4, R19 ;  /* 0x0000000400067824 */ /* 0x000fe200078e0213 */
[----:B------:R-:W-:Y:S01]  /*02e0*/  LDGSTS.E [R7], desc[UR8][R8.64] ;  /* 0x0000000008077fae */ /* 0x000fe2000b9a1008 */
[----:B------:R-:W-:-:S03]  /*02f0*/  IMAD.WIDE R16, R17, 0x4, R14 ;  /* 0x0000000411107825 */ /* 0x000fc600078e020e */
[----:B------:R-:W-:Y:S04]  /*0300*/  LDGSTS.E [R7+0x80], desc[UR8][R8.64+0x80] ;  /* 0x0008008008077fae */ /* 0x000fe8000b9a1008 */
[----:B------:R-:W-:Y:S04]  /*0310*/  LDGSTS.E [R7+0x2000], desc[UR8][R20.64] ;  /* 0x0200000014077fae */ /* 0x000fe8000b9a1008 */
[----:B------:R1:W-:Y:S04]  /*0320*/  LDGSTS.E [R7+0x2080], desc[UR8][R20.64+0x80] ;  /* 0x0208008014077fae */ /* 0x0003e8000b9a1008 */
[----:B------:R2:W-:Y:S04]  /*0330*/  LDGSTS.E [R6], desc[UR8][R14.64] ;  /* 0x000000000e067fae */ /* 0x0005e8000b9a1008 */
[----:B------:R2:W-:Y:S04]  /*0340*/  LDGSTS.E [R6+0x80], desc[UR8][R14.64+0x80] ;  /* 0x000800800e067fae */ /* 0x0005e8000b9a1008 */
[----:B------:R2:W-:Y:S04]  /*0350*/  LDGSTS.E [R6+0x2000], desc[UR8][R16.64] ;  /* 0x0200000010067fae */ /* 0x0005e8000b9a1008 */
[----:B------:R2:W-:Y:S01]  /*0360*/  LDGSTS.E [R6+0x2080], desc[UR8][R16.64+0x80] ;  /* 0x0208008010067fae */ /* 0x0005e2000b9a1008 */
[----:B------:R-:W-:Y:S06]  /*0370*/  BAR.SYNC.DEFER_BLOCKING 0x0 ;  /* 0x0000000000007b1d */ /* 0x000fec0000010000 */
[----:B0-----:R2:W0:Y:S04]  /*0380*/  LDS R11, [R4] ;  /* 0x00000000040b7984 */ /* 0x0014280000000800 */
[----:B------:R2:W3:Y:S04]  /*0390*/  LDS R19, [R4+0x80] ;  /* 0x0000800004137984 */ /* 0x0004e80000000800 */
[----:B------:R2:W4:Y:S04]  /*03a0*/  LDS R18, [R4+0x2000] ;  /* 0x0020000004127984 */ /* 0x0005280000000800 */
[----:B------:R2:W5:Y:S04]  /*03b0*/  LDS R29, [R4+0x2080] ;  /* 0x00208000041d7984 */ /* 0x0005680000000800 */
[----:B------:R2:W0:Y:S04]  /*03c0*/  LDS R27, [R6] ;  /* 0x00000000061b7984 */ /* 0x0004280000000800 */
[----:B------:R2:W0:Y:S04]  /*03d0*/  LDS R25, [R6+0x80] ;  /* 0x0000800006197984 */ /* 0x0004280000000800 */
[----:B------:R2:W0:Y:S04]  /*03e0*/  LDS R23, [R6+0x2000] ;  /* 0x0020000006177984 */ /* 0x0004280000000800 */
[----:B-1----:R2:W1:Y:S02]  /*03f0*/  LDS R21, [R6+0x2080] ;  /* 0x0020800006157984 */ /* 0x0024640000000800 */
.L_x_2:
[----:B------:R-:W-:Y:S02]  /*0400*/  ULEA UR7, UR4, UR5, 0x8 ;  /* 0x0000000504077291 */ /* 0x000fe4000f8e40ff */
[----:B------:R-:W-:-:S04]  /*0410*/  IMAD.U32 R8, RZ, RZ, UR4 ;  /* 0x00000004ff087e24 */ /* 0x000fc8000f8e00ff */
[----:B------:R-:W-:Y:S01]  /*0420*/  IMAD R8, R8, 0x4, R3 ;  /* 0x0000000408087824 */ /* 0x000fe200078e0203 */
[----:B------:R-:W-:Y:S01]  /*0430*/  LEA R7, R0, UR7, 0x2 ;  /* 0x0000000700077c11 */ /* 0x000fe2000f8e10ff */
[----:B------:R-:W-:-:S03]  /*0440*/  ULEA UR7, UR4, UR6, 0x8 ;  /* 0x0000000604077291 */ /* 0x000fc6000f8e40ff */
[----:B------:R-:W-:Y:S04]  /*0450*/  LDS R10, [R8] ;  /* 0x00000000080a7984 */ /* 0x000fe80000000800 */
[----:B0-----:R-:W0:Y:S02]  /*0460*/  LDS R9, [R7] ;  /* 0x0000000007097984 */ /* 0x001e240000000800 */
[----:B0-----:R-:W-:-:S05]  /*0470*/  VIADDMNMX R11, R9, R10, R11, PT ;  /* 0x0000000a090b7246 */ /* 0x001fca000380010b */
[----:B------:R-:W-:Y:S04]  /*0480*/  STS [R4], R11 ;  /* 0x0000000b04007388 */ /* 0x000fe80000000800 */
[----:B------:R-:W-:Y:S04]  /*0490*/  LDS R20, [R8] ;  /* 0x0000000008147984 */ /* 0x000fe80000000800 */
[----:B------:R-:W3:Y:S02]  /*04a0*/  LDS R10, [R7+0x80] ;  /* 0x00008000070a7984 */ /* 0x000ee40000000800 */
[----:B---3--:R-:W-:-:S05]  /*04b0*/  VIADDMNMX R19, R10, R20, R19, PT ;  /* 0x000000140a137246 */ /* 0x008fca0003800113 */
[----:B------:R-:W-:Y:S04]  /*04c0*/  STS [R4+0x80], R19 ;  /* 0x0000801304007388 */ /* 0x000fe80000000800 */
[----:B------:R-:W4:Y:S02]  /*04d0*/  LDS R20, [R8+0x2000] ;  /* 0x0020000008147984 */ /* 0x000f240000000800 */
[----:B----4-:R-:W-:Y:S01]  /*04e0*/  VIADDMNMX R18, R9, R20, R18, PT ;  /* 0x0000001409127246 */ /* 0x010fe20003800112 */
[----:B------:R-:W-:Y:S01]  /*04f0*/  IMAD.U32 R20, RZ, RZ, UR4 ;  /* 0x00000004ff147e24 */ /* 0x000fe2000f8e00ff */
[----:B------:R-:W-:-:S03]  /*0500*/  UIADD3 UR4, UPT, UPT, UR4, 0x20, URZ ;  /* 0x0000002004047890 */ /* 0x000fc6000fffe0ff */
[----:B------:R-:W-:Y:S01]  /*0510*/  STS [R4+0x2000], R18 ;  /* 0x0020001204007388 */ /* 0x000fe20000000800 */
[----:B------:R-:W-:-:S03]  /*0520*/  UISETP.NE.AND UP0, UPT, UR4, 0x40, UPT ;  /* 0x000000400400788c */ /* 0x000fc6000bf05270 */
[----:B------:R-:W5:Y:S02]  /*0530*/  LDS R9, [R8+0x2000] ;  /* 0x0020000008097984 */ /* 0x000f640000000800 */
[----:B-----5:R-:W-:Y:S01]  /*0540*/  VIADDMNMX R29, R10, R9, R29, PT ;  /* 0x000000090a1d7246 */ /* 0x020fe2000380011d */
[----:B------:R-:W-:Y:S01]  /*0550*/  IMAD R9, R20, 0x4, R5 ;  /* 0x0000000414097824 */ /* 0x000fe200078e0205 */
[----:B------:R-:W-:-:S03]  /*0560*/  LEA R10, R0, UR7, 0x2 ;  /* 0x00000007000a7c11 */ /* 0x000fc6000f8e10ff */
[----:B------:R-:W-:Y:S04]  /*0570*/  STS [R4+0x2080], R29 ;  /* 0x0020801d04007388 */ /* 0x000fe80000000800 */
[----:B------:R-:W-:Y:S04]  /*0580*/  LDS R20, [R9] ;  /* 0x0000000009147984 */ /* 0x000fe80000000800 */
[----:B------:R-:W0:Y:S02]  /*0590*/  LDS R22, [R10] ;  /* 0x000000000a167984 */ /* 0x000e240000000800 */
[----:B0-----:R-:W-:-:S05]  /*05a0*/  VIADDMNMX R27, R22, R20, R27, PT ;  /* 0x00000014161b7246 */ /* 0x001fca000380011b */
[----:B------:R-:W-:Y:S04]  /*05b0*/  STS [R6], R27 ;  /* 0x0000001b06007388 */ /* 0x000fe80000000800 */
[----:B------:R-:W0:Y:S02]  /*05c0*/  LDS R22, [R10+0x80] ;  /* 0x000080000a167984 */ /* 0x000e240000000800 */
[----:B0-----:R-:W-:-:S05]  /*05d0*/  VIADDMNMX R25, R22, R20, R25, PT ;  /* 0x0000001416197246 */ /* 0x001fca0003800119 */
[----:B------:R-:W-:Y:S04]  /*05e0*/  STS [R6+0x80], R25 ;  /* 0x0000801906007388 */ /* 0x000fe80000000800 */
[----:B------:R-:W-:Y:S04]  /*05f0*/  LDS R20, [R9+0x2000] ;  /* 0x0020000009147984 */ /* 0x000fe80000000800 */
[----:B------:R-:W0:Y:S02]  /*0600*/  LDS R22, [R10] ;  /* 0x000000000a167984 */ /* 0x000e240000000800 */
[----:B0-----:R-:W-:-:S05]  /*0610*/  VIADDMNMX R23, R22, R20, R23, PT ;  /* 0x0000001416177246 */ /* 0x001fca0003800117 */
[----:B------:R-:W-:Y:S04]  /*0620*/  STS [R6+0x2000], R23 ;  /* 0x0020001706007388 */ /* 0x000fe80000000800 */
[----:B------:R-:W1:Y:S02]  /*0630*/  LDS R22, [R10+0x80] ;  /* 0x000080000a167984 */ /* 0x000e640000000800 */
[----:B-1----:R-:W-:-:S05]  /*0640*/  VIADDMNMX R21, R22, R20, R21, PT ;  /* 0x0000001416157246 */ /* 0x002fca0003800115 */
[----:B------:R-:W-:Y:S04]  /*0650*/  STS [R6+0x2080], R21 ;  /* 0x0020801506007388 */ /* 0x000fe80000000800 */
[----:B------:R-:W-:Y:S04]  /*0660*/  LDS R22, [R8+0x4] ;  /* 0x0000040008167984 */ /* 0x000fe80000000800 */
[----:B------:R-:W0:Y:S02]  /*0670*/  LDS R20, [R7+0x100] ;  /* 0x0001000007147984 */ /* 0x000e240000000800 */
[----:B0-----:R-:W-:-:S05]  /*0680*/  VIADDMNMX R11, R20, R22, R11, PT ;  /* 0x00000016140b7246 */ /* 0x001fca000380010b */
[----:B------:R-:W-:Y:S04]  /*0690*/  STS [R4], R11 ;  /* 0x0000000b04007388 */ /* 0x000fe80000000800 */
[----:B------:R-:W-:Y:S04]  /*06a0*/  LDS R24, [R8+0x4] ;  /* 0x0000040008187984 */ /* 0x000fe80000000800 */
[----:B------:R-:W0:Y:S02]  /*06b0*/  LDS R22, [R7+0x180] ;  /* 0x0001800007167984 */ /* 0x000e240000000800 */
[----:B0-----:R-:W-:-:S05]  /*06c0*/  VIADDMNMX R19, R22, R24, R19, PT ;  /* 0x0000001816137246 */ /* 0x001fca0003800113 */
[----:B------:R-:W-:Y:S04]  /*06d0*/  STS [R4+0x80], R19 ;  /* 0x0000801304007388 */ /* 0x000fe80000000800 */
[----:B------:R-:W0:Y:S02]  /*06e0*/  LDS R24, [R8+0x2004] ;  /* 0x0020040008187984 */ /* 0x000e240000000800 */
[----:B0-----:R-:W-:-:S05]  /*06f0*/  VIADDMNMX R18, R20, R24, R18, PT ;  /* 0x0000001814127246 */ /* 0x001fca0003800112 */
[----:B------:R-:W-:Y:S04]  /*0700*/  STS [R4+0x2000], R18 ;  /* 0x0020001204007388 */ /* 0x000fe80000000800 */
[----:B------:R-:W0:Y:S02]  /*0710*/  LDS R20, [R8+0x2004] ;  /* 0x0020040008147984 */ /* 0x000e240000000800 */
[----:B0-----:R-:W-:-:S05]  /*0720*/  VIADDMNMX R29, R22, R20, R29, PT ;  /* 0x00000014161d7246 */ /* 0x001fca000380011d */
[----:B------:R-:W-:Y:S04]  /*0730*/  STS [R4+0x2080], R29 ;  /* 0x0020801d04007388 */ /* 0x000fe80000000800 */
[----:B------:R-:W-:Y:S04]  /*0740*/  LDS R20, [R9+0x4] ;  /* 0x0000040009147984 */ /* 0x000fe80000000800 */
[----:B------:R-:W0:Y:S02]  /*0750*/  LDS R22, [R10+0x100] ;  /* 0x000100000a167984 */ /* 0x000e240000000800 */
[----:B0-----:R-:W-:-:S05]  /*0760*/  VIADDMNMX R27, R22, R20, R27, PT ;  /* 0x00000014161b7246 */ /* 0x001fca000380011b */
[----:B------:R-:W-:Y:S04]  /*0770*/  STS [R6], R27 ;  /* 0x0000001b06007388 */ /* 0x000fe80000000800 */
[----:B------:R-:W0:Y:S02]  /*0780*/  LDS R22, [R10+0x180] ;  /* 0x000180000a167984 */ /* 0x000e240000000800 */
[----:B0-----:R-:W-:-:S05]  /*0790*/  VIADDMNMX R25, R22, R20, R25, PT ;  /* 0x0000001416197246 */ /* 0x001fca0003800119 */
[----:B------:R-:W-:Y:S04]  /*07a0*/  STS [R6+0x80], R25 ;  /* 0x0000801906007388 */ /* 0x000fe80000000800 */
[----:B------:R-:W-:Y:S04]  /*07b0*/  LDS R20, [R9+0x2004] ;  /* 0x0020040009147984 */ /* 0x000fe80000000800 */
        /* <DEDUP_REMOVED lines=845> */
[----:B------:R0:W-:Y:S01]  /*3c90*/  STS [R6+0x2080], R21 ;  /* 0x0020801506007388 */ /* 0x0001e20000000800 */
[----:B------:R-:W-:Y:S05]  /*3ca0*/  BRA.U UP0, `(.L_x_2) ;  /* 0xffffffc500d47547 */ /* 0x000fea000b83ffff */
[----:B--2---:R-:W1:Y:S02]  /*3cb0*/  LDC.64 R4, c[0x0][0x380] ;  /* 0x0000e000ff047b82 */ /* 0x004e640000000a00 */
[----:B-1----:R-:W-:-:S05]  /*3cc0*/  IMAD.WIDE R4, R2, 0x4, R4 ;  /* 0x0000000402047825 */ /* 0x002fca00078e0204 */
[----:B------:R-:W-:Y:S04]  /*3cd0*/  STG.E desc[UR8][R4.64], R11 ;  /* 0x0000000b04007986 */ /* 0x000fe8000c101908 */
[----:B------:R-:W-:Y:S04]  /*3ce0*/  STG.E desc[UR8][R4.64+0x80], R19 ;  /* 0x0000801304007986 */ /* 0x000fe8000c101908 */
[----:B------:R-:W-:Y:S04]  /*3cf0*/  STG.E desc[UR8][R12.64], R18 ;  /* 0x000000120c007986 */ /* 0x000fe8000c101908 */
[----:B------:R-:W-:Y:S04]  /*3d00*/  STG.E desc[UR8][R12.64+0x80], R29 ;  /* 0x0000801d0c007986 */ /* 0x000fe8000c101908 */
[----:B------:R-:W-:Y:S04]  /*3d10*/  STG.E desc[UR8][R14.64], R27 ;  /* 0x0000001b0e007986 */ /* 0x000fe8000c101908 */
[----:B------:R-:W-:Y:S04]  /*3d20*/  STG.E desc[UR8][R14.64+0x80], R25 ;  /* 0x000080190e007986 */ /* 0x000fe8000c101908 */
[----:B------:R-:W-:Y:S04]  /*3d30*/  STG.E desc[UR8][R16.64], R23 ;  /* 0x0000001710007986 */ /* 0x000fe8000c101908 */
[----:B------:R-:W-:Y:S01]  /*3d40*/  STG.E desc[UR8][R16.64+0x80], R21 ;  /* 0x0000801510007986 */ /* 0x000fe2000c101908 */
[----:B------:R-:W-:Y:S05]  /*3d50*/  EXIT ;  /* 0x000000000000794d */ /* 0x000fea0003800000 */
.L_x_3:
        /* <DEDUP_REMOVED lines=10> */
.L_x_7:


//--------------------- .text._Z6Phase1Piii       --------------------------
	.section	.text._Z6Phase1Piii,"ax",@progbits
	.align	128
        .global         _Z6Phase1Piii
        .type           _Z6Phase1Piii,@function
        .size           _Z6Phase1Piii,(.L_x_8 - _Z6Phase1Piii)
        .other          _Z6Phase1Piii,@"STO_CUDA_ENTRY STV_DEFAULT"
_Z6Phase1Piii:
.text._Z6Phase1Piii:
[----:B------:R-:W-:Y:S01]  /*0000*/  LDC R1, c[0x0][0x37c] ;  /* 0x0000df00ff017b82 */ /* 0x000fe20000000800 */
[----:B------:R-:W0:Y:S07]  /*0010*/  S2R R6, SR_TID.Y ;  /* 0x0000000000067919 */ /* 0x000e2e0000002200 */
[----:B------:R-:W1:Y:S01]  /*0020*/  LDC.64 R8, c[0x0][0x388] ;  /* 0x0000e200ff087b82 */ /* 0x000e620000000a00 */
[----:B------:R-:W2:Y:S01]  /*0030*/  LDCU.64 UR6, c[0x0][0x358] ;  /* 0x00006b00ff0677ac */ /* 0x000ea20008000a00 */
[----:B------:R-:W0:Y:S06]  /*0040*/  S2R R7, SR_TID.X ;  /* 0x0000000000077919 */ /* 0x000e2c0000002100 */
[----:B------:R-:W3:Y:S01]  /*0050*/  LDC.64 R2, c[0x0][0x380] ;  /* 0x0000e000ff027b82 */ /* 0x000ee20000000a00 */
[----:B-1----:R-:W-:-:S02]  /*0060*/  IMAD R0, R8, R9, R8 ;  /* 0x0000000908007224 */ /* 0x002fc400078e0208 */
[----:B0-----:R-:W-:-:S04]  /*0070*/  IMAD R5, R6, R9, R7 ;  /* 0x0000000906057224 */ /* 0x001fc800078e0207 */
[----:B------:R-:W-:-:S04]  /*0080*/  IMAD R5, R0, 0x40, R5 ;  /* 0x0000004000057824 */ /* 0x000fc800078e0205 */
[----:B---3--:R-:W-:-:S04]  /*0090*/  IMAD.WIDE R2, R5, 0x4, R2 ;  /* 0x0000000405027825 */ /* 0x008fc800078e0202 */
[----:B------:R-:W-:Y:S01]  /*00a0*/  IMAD.SHL.U32 R5, R9, 0x20, RZ ;  /* 0x0000002009057824 */ /* 0x000fe200078e00ff */
[----:B--2---:R-:W2:Y:S03]  /*00b0*/  LDG.E R11, desc[UR6][R2.64+0x80] ;  /* 0x00008006020b7981 */ /* 0x004ea6000c1e1900 */
[----:B------:R-:W-:Y:S01]  /*00c0*/  IMAD.WIDE R4, R5, 0x4, R2 ;  /* 0x0000000405047825 */ /* 0x000fe200078e0202 */
[----:B------:R-:W3:Y:S04]  /*00d0*/  LDG.E R9, desc[UR6][R2.64] ;  /* 0x0000000602097981 */ /* 0x000ee8000c1e1900 */
[----:B------:R-:W4:Y:S04]  /*00e0*/  LDG.E R13, desc[UR6][R4.64] ;  /* 0x00000006040d7981 */ /* 0x000f28000c1e1900 */
[----:B------:R-:W5:Y:S01]  /*00f0*/  LDG.E R15, desc[UR6][R4.64+0x80] ;  /* 0x00008006040f7981 */ /* 0x000f62000c1e1900 */
[----:B------:R-:W0:Y:S01]  /*0100*/  S2UR UR5, SR_CgaCtaId ;  /* 0x00000000000579c3 */ /* 0x000e220000008800 */
[----:B------:R-:W-:-:S02]  /*0110*/  UMOV UR4, 0x400 ;  /* 0x0000040000047882 */ /* 0x000fc40000000000 */
[----:B0-----:R-:W-:-:S06]  /*0120*/  ULEA UR4, UR5, UR4, 0x18 ;  /* 0x0000000405047291 */ /* 0x001fcc000f8ec0ff */
[----:B------:R-:W-:-:S05]  /*0130*/  LEA R6, R6, UR4, 0x8 ;  /* 0x0000000406067c11 */ /* 0x000fca000f8e40ff */
[C---:B------:R-:W-:Y:S01]  /*0140*/  IMAD R0, R7.reuse, 0x4, R6 ;  /* 0x0000000407007824 */ /* 0x040fe200078e0206 */
[----:B------:R-:W-:Y:S02]  /*0150*/  LEA R7, R7, UR4, 0x2 ;  /* 0x0000000407077c11 */ /* 0x000fe4000f8e10ff */
[----:B------:R-:W-:-:S03]  /*0160*/  IADD3 R6, PT, PT, R6, 0x2004, RZ ;  /* 0x0000200406067810 */ /* 0x000fc60007ffe0ff */
[----:B------:R-:W-:Y:S01]  /*0170*/  VIADD R7, R7, 0x100 ;  /* 0x0000010007077836 */ /* 0x000fe20000000000 */
[----:B------:R-:W-:Y:S01]  /*0180*/  UMOV UR4, 0x2000 ;  /* 0x0000200000047882 */ /* 0x000fe20000000000 */
[----:B--2---:R0:W-:Y:S04]  /*0190*/  STS [R0+0x80], R11 ;  /* 0x0000800b00007388 */ /* 0x0041e80000000800 */
[----:B---3--:R0:W-:Y:S04]  /*01a0*/  STS [R0], R9 ;  /* 0x0000000900007388 */ /* 0x0081e80000000800 */
[----:B----4-:R0:W-:Y:S04]  /*01b0*/  STS [R0+0x2000], R13 ;  /* 0x0020000d00007388 */ /* 0x0101e80000000800 */
[----:B-----5:R0:W-:Y:S01]  /*01c0*/  STS [R0+0x2080], R15 ;  /* 0x0020800f00007388 */ /* 0x0201e20000000800 */
[----:B------:R-:W-:Y:S06]  /*01d0*/  BAR.SYNC.DEFER_BLOCKING 0x0 ;  /* 0x0000000000007b1d */ /* 0x000fec0000010000 */
.L_x_4:
[----:B------:R-:W-:Y:S01]  /*01e0*/  LDS R8, [R0] ;  /* 0x0000000000087984 */ /* 0x000fe20000000800 */
[----:B------:R-:W-:-:S03]  /*01f0*/  UIADD3 UR4, UPT, UPT, UR4, 0x8, URZ ;  /* 0x0000000804047890 */ /* 0x000fc6000fffe0ff */
[----:B0-----:R-:W-:Y:S01]  /*0200*/  LDS R9, [R6+-0x2004] ;  /* 0xffdffc0006097984 */ /* 0x001fe20000000800 */
[----:B------:R-:W-:-:S03]  /*0210*/  UISETP.NE.AND UP0, UPT, UR4, 0x2100, UPT ;  /* 0x000021000400788c */ /* 0x000fc6000bf05270 */
[----:B------:R-:W0:Y:S02]  /*0220*/  LDS R10, [R7+-0x100] ;  /* 0xffff0000070a7984 */ /* 0x000e240000000800 */
[----:B0-----:R-:W-:Y:S02]  /*0230*/  VIADDMNMX R9, R10, R9, R8, PT ;  /* 0x000000090a097246 */ /* 0x001fe40003800108 */
[----:B------:R-:W-:Y:S04]  /*0240*/  LDS R8, [R0+0x80] ;  /* 0x0000800000087984 */ /* 0x000fe80000000800 */
[----:B------:R-:W-:Y:S04]  /*0250*/  STS [R0], R9 ;  /* 0x0000000900007388 */ /* 0x000fe80000000800 */
[----:B-1----:R-:W-:Y:S04]  /*0260*/  LDS R11, [R6+-0x2004] ;  /* 0xffdffc00060b7984 */ /* 0x002fe80000000800 */
[----:B------:R-:W0:Y:S02]  /*0270*/  LDS R10, [R7+-0x80] ;  /* 0xffff8000070a7984 */ /* 0x000e240000000800 */
[----:B0-----:R-:W-:-:S02]  /*0280*/  VIADDMNMX R11, R10, R11, R8, PT ;  /* 0x0000000b0a0b7246 */ /* 0x001fc40003800108 */
[----:B------:R-:W-:Y:S04]  /*0290*/  LDS R8, [R0+0x2000] ;  /* 0x0020000000087984 */ /* 0x000fe80000000800 */
[----:B------:R-:W-:Y:S04]  /*02a0*/  STS [R0+0x80], R11 ;  /* 0x0000800b00007388 */ /* 0x000fe80000000800 */
[----:B------:R-:W-:Y:S04]  /*02b0*/  LDS R13, [R6+-0x4] ;  /* 0xfffffc00060d7984 */ /* 0x000fe80000000800 */
[----:B------:R-:W0:Y:S02]  /*02c0*/  LDS R10, [R7+-0x100] ;  /* 0xffff0000070a7984 */ /* 0x000e240000000800 */
[----:B0-----:R-:W-:-:S02]  /*02d0*/  VIADDMNMX R13, R10, R13, R8, PT ;  /* 0x0000000d0a0d7246 */ /* 0x001fc40003800108 */
[----:B------:R-:W-:Y:S04]  /*02e0*/  LDS R8, [R0+0x2080] ;  /* 0x0020800000087984 */ /* 0x000fe80000000800 */
[----:B------:R-:W-:Y:S04]  /*02f0*/  STS [R0+0x2000], R13 ;  /* 0x0020000d00007388 */ /* 0x000fe80000000800 */
[----:B------:R-:W-:Y:S04]  /*0300*/  LDS R9, [R6+-0x4] ;  /* 0xfffffc0006097984 */ /* 0x000fe80000000800 */
[----:B------:R-:W0:Y:S02]  /*0310*/  LDS R10, [R7+-0x80] ;  /* 0xffff8000070a7984 */ /* 0x000e240000000800 */
[----:B0-----:R-:W-:-:S05]  /*0320*/  VIADDMNMX R9, R10, R9, R8, PT ;  /* 0x000000090a097246 */ /* 0x001fca0003800108 */
[----:B------:R-:W-:Y:S01]  /*0330*/  STS [R0+0x2080], R9 ;  /* 0x0020800900007388 */ /* 0x000fe20000000800 */
[----:B------:R-:W-:Y:S06]  /*0340*/  BAR.SYNC.DEFER_BLOCKING 0x0 ;  /* 0x0000000000007b1d */ /* 0x000fec0000010000 */
[----:B------:R-:W-:Y:S04]  /*0350*/  LDS R8, [R0] ;  /* 0x0000000000087984 */ /* 0x000fe80000000800 */
[----:B------:R-:W-:Y:S04]  /*0360*/  LDS R11, [R6+-0x2000] ;  /* 0xffe00000060b7984 */ /* 0x000fe80000000800 */
[----:B------:R-:W0:Y:S02]  /*0370*/  LDS R10, [R7] ;  /* 0x00000000070a7984 */ /* 0x000e240000000800 */
[----:B0-----:R-:W-:-:S02]  /*0380*/  VIADDMNMX R11, R10, R11, R8, PT ;  /* 0x0000000b0a0b7246 */ /* 0x001fc40003800108 */
[----:B------:R-:W-:Y:S04]  /*0390*/  LDS R8, [R0+0x80] ;  /* 0x0000800000087984 */ /* 0x000fe80000000800 */
[----:B------:R-:W-:Y:S04]  /*03a0*/  STS [R0], R11 ;  /* 0x0000000b00007388 */ /* 0x000fe80000000800 */
[----:B------:R-:W-:Y:S04]  /*03b0*/  LDS R13, [R6+-0x2000] ;  /* 0xffe00000060d7984 */ /* 0x000fe80000000800 */
[----:B------:R-:W0:Y:S02]  /*03c0*/  LDS R10, [R7+0x80] ;  /* 0x00008000070a7984 */ /* 0x000e240000000800 */
[----:B0-----:R-:W-:-:S02]  /*03d0*/  VIADDMNMX R13, R10, R13, R8, PT ;  /* 0x0000000d0a0d7246 */ /* 0x001fc40003800108 */
[----:B------:R-:W-:Y:S04]  /*03e0*/  LDS R8, [R0+0x2000] ;  /* 0x0020000000087984 */ /* 0x000fe80000000800 */
[----:B------:R-:W-:Y:S04]  /*03f0*/  STS [R0+0x80], R13 ;  /* 0x0000800d00007388 */ /* 0x000fe80000000800 */
[----:B------:R-:W-:Y:S04]  /*0400*/  LDS R9, [R6] ;  /* 0x0000000006097984 */ /* 0x000fe80000000800 */
[----:B------:R-:W0:Y:S02]  /*0410*/  LDS R10, [R7] ;  /* 0x00000000070a7984 */ /* 0x000e240000000800 */
[----:B0-----:R-:W-:-:S02]  /*0420*/  VIADDMNMX R9, R10, R9, R8, PT ;  /* 0x000000090a097246 */ /* 0x001fc40003800108 */
[----:B------:R-:W-:Y:S04]  /*0430*/  LDS R8, [R0+0x2080] ;  /* 0x0020800000087984 */ /* 0x000fe80000000800 */
[----:B------:R-:W-:Y:S04]  /*0440*/  STS [R0+0x2000], R9 ;  /* 0x0020000900007388 */ /* 0x000fe80000000800 */
[----:B------:R0:W-:Y:S04]  /*0450*/  LDS R11, [R6] ;  /* 0x00000000060b7984 */ /* 0x0001e80000000800 */
[----:B------:R1:W2:Y:S01]  /*0460*/  LDS R10, [R7+0x80] ;  /* 0x00008000070a7984 */ /* 0x0002a20000000800 */
[----:B0-----:R-:W-:Y:S01]  /*0470*/  VIADD R6, R6, 0x8 ;  /* 0x0000000806067836 */ /* 0x001fe20000000000 */
[----:B-1----:R-:W-:-:S02]  /*0480*/  IADD3 R7, PT, PT, R7, 0x200, RZ ;  /* 0x0000020007077810 */ /* 0x002fc40007ffe0ff */
[----:B--2---:R-:W-:-:S05]  /*0490*/  VIADDMNMX R11, R10, R11, R8, PT ;  /* 0x0000000b0a0b7246 */ /* 0x004fca0003800108 */
[----:B------:R1:W-:Y:S01]  /*04a0*/  STS [R0+0x2080], R11 ;  /* 0x0020800b00007388 */ /* 0x0003e20000000800 */
[----:B------:R-:W-:Y:S06]  /*04b0*/  BAR.SYNC.DEFER_BLOCKING 0x0 ;  /* 0x0000000000007b1d */ /* 0x000fec0000010000 */
[----:B------:R-:W-:Y:S05]  /*04c0*/  BRA.U UP0, `(.L_x_4) ;  /* 0xfffffffd00447547 */ /* 0x000fea000b83ffff */
[----:B------:R-:W0:Y:S04]  /*04d0*/  LDS R7, [R0] ;  /* 0x0000000000077984 */ /* 0x000e280000000800 */
[----:B------:R-:W2:Y:S04]  /*04e0*/  LDS R9, [R0+0x80] ;  /* 0x0000800000097984 */ /* 0x000ea80000000800 */
[----:B-1----:R-:W1:Y:S04]  /*04f0*/  LDS R11, [R0+0x2000] ;  /* 0x00200000000b7984 */ /* 0x002e680000000800 */
[----:B------:R-:W3:Y:S04]  /*0500*/  LDS R13, [R0+0x2080] ;  /* 0x00208000000d7984 */ /* 0x000ee80000000800 */
[----:B0-----:R-:W-:Y:S04]  /*0510*/  STG.E desc[UR6][R2.64], R7 ;  /* 0x0000000702007986 */ /* 0x001fe8000c101906 */
[----:B--2---:R-:W-:Y:S04]  /*0520*/  STG.E desc[UR6][R2.64+0x80], R9 ;  /* 0x0000800902007986 */ /* 0x004fe8000c101906 */
[----:B-1----:R-:W-:Y:S04]  /*0530*/  STG.E desc[UR6][R4.64], R11 ;  /* 0x0000000b04007986 */ /* 0x002fe8000c101906 */
[----:B---3--:R-:W-:Y:S01]  /*0540*/  STG.E desc[UR6][R4.64+0x80], R13 ;  /* 0x0000800d04007986 */ /* 0x008fe2000c101906 */
[----:B------:R-:W-:Y:S05]  /*0550*/  EXIT ;  /* 0x000000000000794d */ /* 0x000fea0003800000 */
.L_x_5:
        /* <DEDUP_REMOVED lines=10> */
.L_x_8:


//--------------------- .nv.shared._Z6Phase3Piii  --------------------------
	.section	.nv.shared._Z6Phase3Piii,"aw",@nobits
	.sectionflags	@""
	.align	4
.nv.shared._Z6Phase3Piii:
	.zero		33792


//--------------------- .nv.shared.reserved.0     --------------------------
	.section	.nv.shared.reserved.0,"aw",@nobits
	.weak		__nv_reservedSMEM_offset_0_alias
	.size		__nv_reservedSMEM_offset_0_alias, 0, 64
	.other		__nv_reservedSMEM_offset_0_alias,@"STO_CUDA_RESERVED_SHARED STV_DEFAULT"
__nv_reservedSMEM_offset_0_alias:
	.zero		0
	.zero		64


//--------------------- .nv.shared._Z6Phase2Piii  --------------------------
	.section	.nv.shared._Z6Phase2Piii,"aw",@nobits
	.sectionflags	@""
	.align	4
.nv.shared._Z6Phase2Piii:
	.zero		50176


//--------------------- .nv.shared._Z6Phase1Piii  --------------------------
	.section	.nv.shared._Z6Phase1Piii,"aw",@nobits
	.sectionflags	@""
	.align	4
.nv.shared._Z6Phase1Piii:
	.zero		17408


//--------------------- .nv.constant0._Z6Phase3Piii --------------------------
	.section	.nv.constant0._Z6Phase3Piii,"a",@progbits
	.sectionflags	@""
	.align	4
.nv.constant0._Z6Phase3Piii:
	.zero		912


//--------------------- .nv.constant0._Z6Phase2Piii --------------------------
	.section	.nv.constant0._Z6Phase2Piii,"a",@progbits
	.sectionflags	@""
	.align	4
.nv.constant0._Z6Phase2Piii:
	.zero		912


//--------------------- .nv.constant0._Z6Phase1Piii --------------------------
	.section	.nv.constant0._Z6Phase1Piii,"a",@progbits
	.sectionflags	@""
	.align	4
.nv.constant0._Z6Phase1Piii:
	.zero		912


//--------------------- SYMBOLS --------------------------

	.type		.nv.reservedSmem.offset0,@object
	.size		.nv.reservedSmem.offset0,0x4
	.type		.nv.reservedSmem.cap,@object
	.size		.nv.reservedSmem.cap,0x4
